# CuTe-DSL kernel — source=cudnn_frontend_dsl family=grouped_gemm_swiglu
# config = {"ab_dtype": "Float8E4M3FN", "sf_vec": 16, "d_dtype": "Float4E2M1FN", "vector_f32": false, "mma_mn": [256, 128], "cluster_mn": [2, 1]}


// ===== COMPILED SASS (sm_100a) =====

	.target	sm_100a

	.elftype	@"ET_EXEC"


//--------------------- .note.nv.tkinfo           --------------------------
	.section	.note.nv.tkinfo,"",@"SHT_NOTE"
	.sectionflags	@"SHF_NOTE_NV_TKINFO"
	.tkinfo
        /*0018*/ 	.word	0x00000081
        /*0030*/ 	.string	""
        /*0030*/ 	.string	"ptxas"
        /*0030*/ 	.string	"Cuda compilation tools, release 12.9, V12.9.83"
        /*0030*/ 	.string	"Build system must define TOOLS_VERSION_EXTENDED"
        /*0030*/ 	.string	"-O 3 -arch sm_100a "



//--------------------- .note.nv.cuver            --------------------------
	.section	.note.nv.cuver,"",@"SHT_NOTE"
	.sectionflags	@"SHF_NOTE_NV_CUVER"
        /*0018*/ 	.short	0x0001
        /*001a*/ 	.short	0x0064
        /*001c*/ 	.short	0x0001
        /*001e*/ 	.short	0x0000
        /*0020*/ 	.short	0x0001
        /*0022*/ 	.short	0x0000


//--------------------- .nv.info                  --------------------------
	.section	.nv.info,"",@"SHT_CUDA_INFO"
	.align	4


	//----- nvinfo : EIATTR_REGCOUNT
	.align		4
        /*0000*/ 	.byte	0x04, 0x2f
        /*0002*/ 	.short	(.L_6 - .L_5)
	.align		4
.L_5:
        /*0004*/ 	.word	index@(kernel_cutlass_kernel_cudnngrouped_gemmgrouped_gemm_swiglugrouped_gemm_swiglu_quantBlockScaledContiguousGroupedGemmKernel_object_at__TiledMMA_ThrLayoutVMNK21111000_PermutationMNK____MMAAt_0)
        /*0008*/ 	.word	0x00000085


	//----- nvinfo : EIATTR_FRAME_SIZE
	.align		4
.L_6:
        /*000c*/ 	.byte	0x04, 0x11
        /*000e*/ 	.short	(.L_8 - .L_7)
	.align		4
.L_7:
        /*0010*/ 	.word	index@($__internal_2_$__cuda_sm10x_tcgen05_guardrail_trap_unallocated_columns_being_dealloced)
        /*0014*/ 	.word	0x00000000


	//----- nvinfo : EIATTR_FRAME_SIZE
	.align		4
.L_8:
        /*0018*/ 	.byte	0x04, 0x11
        /*001a*/ 	.short	(.L_10 - .L_9)
	.align		4
.L_9:
        /*001c*/ 	.word	index@($__internal_1_$__cuda_sm10x_tcgen05_guardrail_trap_phase_invalid_during_alloc)
        /*0020*/ 	.word	0x00000000


	//----- nvinfo : EIATTR_FRAME_SIZE
	.align		4
.L_10:
        /*0024*/ 	.byte	0x04, 0x11
        /*0026*/ 	.short	(.L_12 - .L_11)
	.align		4
.L_11:
        /*0028*/ 	.word	index@($__internal_0_$__cuda_sm10x_tcgen05_guardrail_trap_col_being_dealloced_not_returned_by_alloc)
        /*002c*/ 	.word	0x00000000


	//----- nvinfo : EIATTR_FRAME_SIZE
	.align		4
.L_12:
        /*0030*/ 	.byte	0x04, 0x11
        /*0032*/ 	.short	(.L_14 - .L_13)
	.align		4
.L_13:
        /*0034*/ 	.word	index@(kernel_cutlass_kernel_cudnngrouped_gemmgrouped_gemm_swiglugrouped_gemm_swiglu_quantBlockScaledContiguousGroupedGemmKernel_object_at__TiledMMA_ThrLayoutVMNK21111000_PermutationMNK____MMAAt_0)
        /*0038*/ 	.word	0x00000000


	//----- nvinfo : EIATTR_MIN_STACK_SIZE
	.align		4
.L_14:
        /*003c*/ 	.byte	0x04, 0x12
        /*003e*/ 	.short	(.L_16 - .L_15)
	.align		4
.L_15:
        /*0040*/ 	.word	index@(kernel_cutlass_kernel_cudnngrouped_gemmgrouped_gemm_swiglugrouped_gemm_swiglu_quantBlockScaledContiguousGroupedGemmKernel_object_at__TiledMMA_ThrLayoutVMNK21111000_PermutationMNK____MMAAt_0)
        /*0044*/ 	.word	0x00000000
.L_16:


//--------------------- .nv.info.kernel_cutlass_kernel_cudnngrouped_gemmgrouped_gemm_swiglugrouped_gemm_swiglu_quantBlockScaledContiguousGroupedGemmKernel_object_at__TiledMMA_ThrLayoutVMNK21111000_PermutationMNK____MMAAt_0 --------------------------
	.section	.nv.info.kernel_cutlass_kernel_cudnngrouped_gemmgrouped_gemm_swiglugrouped_gemm_swiglu_quantBlockScaledContiguousGroupedGemmKernel_object_at__TiledMMA_ThrLayoutVMNK21111000_PermutationMNK____MMAAt_0,"",@"SHT_CUDA_INFO"
	.sectionflags	@""
	.align	4


	//----- nvinfo : EIATTR_CUDA_API_VERSION
	.align		4
        /*0000*/ 	.byte	0x04, 0x37
        /*0002*/ 	.short	(.L_18 - .L_17)
.L_17:
        /*0004*/ 	.word	0x00000081


	//----- nvinfo : EIATTR_KPARAM_INFO
	.align		4
.L_18:
        /*0008*/ 	.byte	0x04, 0x17
        /*000a*/ 	.short	(.L_20 - .L_19)
.L_19:
        /*000c*/ 	.word	0x00000000
        /*0010*/ 	.short	0x000f
        /*0012*/ 	.short	0x03f8
        /*0014*/ 	.byte	0x00, 0xf0, 0x31, 0x00


	//----- nvinfo : EIATTR_KPARAM_INFO
	.align		4
.L_20:
        /*0018*/ 	.byte	0x04, 0x17
        /*001a*/ 	.short	(.L_22 - .L_21)
.L_21:
        /*001c*/ 	.word	0x00000000
        /*0020*/ 	.short	0x000e
        /*0022*/ 	.short	0x03ec
        /*0024*/ 	.byte	0x00, 0xf0, 0x31, 0x00


	//----- nvinfo : EIATTR_KPARAM_INFO
	.align		4
.L_22:
        /*0028*/ 	.byte	0x04, 0x17
        /*002a*/ 	.short	(.L_24 - .L_23)
.L_23:
        /*002c*/ 	.word	0x00000000
        /*0030*/ 	.short	0x000d
        /*0032*/ 	.short	0x03e0
        /*0034*/ 	.byte	0x00, 0xf0, 0x31, 0x00


	//----- nvinfo : EIATTR_KPARAM_INFO
	.align		4
.L_24:
        /*0038*/ 	.byte	0x04, 0x17
        /*003a*/ 	.short	(.L_26 - .L_25)
.L_25:
        /*003c*/ 	.word	0x00000000
        /*0040*/ 	.short	0x000c
        /*0042*/ 	.short	0x03d8
        /*0044*/ 	.byte	0x00, 0xf0, 0x21, 0x00


	//----- nvinfo : EIATTR_KPARAM_INFO
	.align		4
.L_26:
        /*0048*/ 	.byte	0x04, 0x17
        /*004a*/ 	.short	(.L_28 - .L_27)
.L_27:
        /*004c*/ 	.word	0x00000000
        /*0050*/ 	.short	0x000b
        /*0052*/ 	.short	0x03d0
        /*0054*/ 	.byte	0x00, 0xf0, 0x21, 0x00


	//----- nvinfo : EIATTR_KPARAM_INFO
	.align		4
.L_28:
        /*0058*/ 	.byte	0x04, 0x17
        /*005a*/ 	.short	(.L_30 - .L_29)
.L_29:
        /*005c*/ 	.word	0x00000000
        /*0060*/ 	.short	0x000a
        /*0062*/ 	.short	0x03c8
        /*0064*/ 	.byte	0x00, 0xf0, 0x21, 0x00


	//----- nvinfo : EIATTR_KPARAM_INFO
	.align		4
.L_30:
        /*0068*/ 	.byte	0x04, 0x17
        /*006a*/ 	.short	(.L_32 - .L_31)
.L_31:
        /*006c*/ 	.word	0x00000000
        /*0070*/ 	.short	0x0009
        /*0072*/ 	.short	0x03c0
        /*0074*/ 	.byte	0x00, 0xf0, 0x21, 0x00


	//----- nvinfo : EIATTR_KPARAM_INFO
	.align		4
.L_32:
        /*0078*/ 	.byte	0x04, 0x17
        /*007a*/ 	.short	(.L_34 - .L_33)
.L_33:
        /*007c*/ 	.word	0x00000000
        /*0080*/ 	.short	0x0008
        /*0082*/ 	.short	0x0340
        /*0084*/ 	.byte	0x00, 0xf0, 0x01, 0x02


	//----- nvinfo : EIATTR_KPARAM_INFO
	.align		4
.L_34:
        /*0088*/ 	.byte	0x04, 0x17
        /*008a*/ 	.short	(.L_36 - .L_35)
.L_35:
        /*008c*/ 	.word	0x00000000
        /*0090*/ 	.short	0x0007
        /*0092*/ 	.short	0x02c0
        /*0094*/ 	.byte	0x00, 0xf0, 0x01, 0x02


	//----- nvinfo : EIATTR_KPARAM_INFO
	.align		4
.L_36:
        /*0098*/ 	.byte	0x04, 0x17
        /*009a*/ 	.short	(.L_38 - .L_37)
.L_37:
        /*009c*/ 	.word	0x00000000
        /*00a0*/ 	.short	0x0006
        /*00a2*/ 	.short	0x0240
        /*00a4*/ 	.byte	0x00, 0xf0, 0x01, 0x02


	//----- nvinfo : EIATTR_KPARAM_INFO
	.align		4
.L_38:
        /*00a8*/ 	.byte	0x04, 0x17
        /*00aa*/ 	.short	(.L_40 - .L_39)
.L_39:
        /*00ac*/ 	.word	0x00000000
        /*00b0*/ 	.short	0x0005
        /*00b2*/ 	.short	0x01c0
        /*00b4*/ 	.byte	0x00, 0xf0, 0x01, 0x02


	//----- nvinfo : EIATTR_KPARAM_INFO
	.align		4
.L_40:
        /*00b8*/ 	.byte	0x04, 0x17
        /*00ba*/ 	.short	(.L_42 - .L_41)
.L_41:
        /*00bc*/ 	.word	0x00000000
        /*00c0*/ 	.short	0x0004
        /*00c2*/ 	.short	0x0140
        /*00c4*/ 	.byte	0x00, 0xf0, 0x01, 0x02


	//----- nvinfo : EIATTR_KPARAM_INFO
	.align		4
.L_42:
        /*00c8*/ 	.byte	0x04, 0x17
        /*00ca*/ 	.short	(.L_44 - .L_43)
.L_43:
        /*00cc*/ 	.word	0x00000000
        /*00d0*/ 	.short	0x0003
        /*00d2*/ 	.short	0x00c0
        /*00d4*/ 	.byte	0x00, 0xf0, 0x01, 0x02


	//----- nvinfo : EIATTR_KPARAM_INFO
	.align		4
.L_44:
        /*00d8*/ 	.byte	0x04, 0x17
        /*00da*/ 	.short	(.L_46 - .L_45)
.L_45:
        /*00dc*/ 	.word	0x00000000
        /*00e0*/ 	.short	0x0002
        /*00e2*/ 	.short	0x0040
        /*00e4*/ 	.byte	0x00, 0xf0, 0x01, 0x02


	//----- nvinfo : EIATTR_KPARAM_INFO
	.align		4
.L_46:
        /*00e8*/ 	.byte	0x04, 0x17
        /*00ea*/ 	.short	(.L_48 - .L_47)
.L_47:
        /*00ec*/ 	.word	0x00000000
        /*00f0*/ 	.short	0x0001
        /*00f2*/ 	.short	0x000c
        /*00f4*/ 	.byte	0x00, 0xf0, 0x31, 0x00


	//----- nvinfo : EIATTR_KPARAM_INFO
	.align		4
.L_48:
        /*00f8*/ 	.byte	0x04, 0x17
        /*00fa*/ 	.short	(.L_50 - .L_49)
.L_49:
        /*00fc*/ 	.word	0x00000000
        /*0100*/ 	.short	0x0000
        /*0102*/ 	.short	0x0000
        /*0104*/ 	.byte	0x00, 0xf0, 0x31, 0x00


	//----- nvinfo : EIATTR_AT_ENTRY_FRAGMENTS
	.align		4
.L_50:
        /*0108*/ 	.byte	0x04, 0x4f
        /*010a*/ 	.short	(.L_52 - .L_51)


	//   ....[0]....
.L_51:
        /*010c*/ 	.word	0x00000004


	//   ....[1]....
        /*0110*/ 	.word	0x00000005


	//----- nvinfo : EIATTR_RESERVED_SMEM_USED
	.align		4
.L_52:
        /*0114*/ 	.byte	0x01, 0x41
	.zero		2


	//----- nvinfo : EIATTR_SPARSE_MMA_MASK
	.align		4
        /*0118*/ 	.byte	0x03, 0x50
        /*011a*/ 	.short	0x0000


	//----- nvinfo : EIATTR_TCGEN05_2CTA_USED
	.align		4
        /*011c*/ 	.byte	0x01, 0x52
	.zero		2


	//----- nvinfo : EIATTR_MAXREG_COUNT
	.align		4
        /*0120*/ 	.byte	0x03, 0x1b
        /*0122*/ 	.short	0x00ff


	//----- nvinfo : EIATTR_NUM_BARRIERS
	.align		4
        /*0124*/ 	.byte	0x02, 0x4c
        /*0126*/ 	.byte	0x05
	.zero		1


	//----- nvinfo : EIATTR_INT_WARP_WIDE_INSTR_OFFSETS
	.align		4
        /*0128*/ 	.byte	0x04, 0x31
        /*012a*/ 	.short	(.L_54 - .L_53)


	//   ....[0]....
.L_53:
        /*012c*/ 	.word	0x00005bc0


	//   ....[1]....
        /*0130*/ 	.word	0x00005c40


	//   ....[2]....
        /*0134*/ 	.word	0x00005c60


	//----- nvinfo : EIATTR_COOP_GROUP_MASK_REGIDS
	.align		4
.L_54:
        /*0138*/ 	.byte	0x04, 0x29
        /*013a*/ 	.short	(.L_56 - .L_55)


	//   ....[0]....
.L_55:
        /*013c*/ 	.word	0xffffffff


	//   ....[1]....
        /*0140*/ 	.word	0xffffffff


	//   ....[2]....
        /*0144*/ 	.word	0xffffffff


	//   ....[3]....
        /*0148*/ 	.word	0xffffffff


	//   ....[4]....
        /*014c*/ 	.word	0xffffffff


	//   ....[5]....
        /*0150*/ 	.word	0xffffffff


	//   ....[6]....
        /*0154*/ 	.word	0xffffffff


	//   ....[7]....
        /*0158*/ 	.word	0xffffffff


	//   ....[8]....
        /*015c*/ 	.word	0xffffffff


	//   ....[9]....
        /*0160*/ 	.word	0xffffffff


	//   ....[10]....
        /*0164*/ 	.word	0xffffffff


	//   ....[11]....
        /*0168*/ 	.word	0xffffffff


	//----- nvinfo : EIATTR_COOP_GROUP_INSTR_OFFSETS
	.align		4
.L_56:
        /*016c*/ 	.byte	0x04, 0x28
        /*016e*/ 	.short	(.L_58 - .L_57)


	//   ....[0]....
.L_57:
        /*0170*/ 	.word	0x00000130


	//   ....[1]....
        /*0174*/ 	.word	0x00000470


	//   ....[2]....
        /*0178*/ 	.word	0x00000620


	//   ....[3]....
        /*017c*/ 	.word	0x000008a0


	//   ....[4]....
        /*0180*/ 	.word	0x00000c30


	//   ....[5]....
        /*0184*/ 	.word	0x00000f00


	//   ....[6]....
        /*0188*/ 	.word	0x00000f60


	//   ....[7]....
        /*018c*/ 	.word	0x00002e30


	//   ....[8]....
        /*0190*/ 	.word	0x00003440


	//   ....[9]....
        /*0194*/ 	.word	0x000056d0


	//   ....[10]....
        /*0198*/ 	.word	0x00005a40


	//   ....[11]....
        /*019c*/ 	.word	0x00005d00


	//----- nvinfo : EIATTR_VRC_CTA_INIT_COUNT
	.align		4
.L_58:
        /*01a0*/ 	.byte	0x02, 0x4a
        /*01a2*/ 	.byte	0x80
	.zero		1


	//----- nvinfo : EIATTR_MBARRIER_INSTR_OFFSETS
	.align		4
        /*01a4*/ 	.byte	0x04, 0x39
        /*01a6*/ 	.short	(.L_60 - .L_59)


	//   ....[0]....
.L_59:
        /*01a8*/ 	.word	0x00000340
        /*01ac*/ 	.word	0x000000ff
        /*01b0*/ 	.word	0x00000000
        /*01b4*/ 	.short	0x0100
        /*01b6*/ 	.byte	0x06
	.zero		1


	//   ....[1]....
        /*01b8*/ 	.word	0x00000350
        /*01bc*/ 	.word	0x000000ff
        /*01c0*/ 	.word	0x00000008
        /*01c4*/ 	.short	0x0100
        /*01c6*/ 	.byte	0x06
	.zero		1


	//   ....[2]....
        /*01c8*/ 	.word	0x00000360
        /*01cc*/ 	.word	0x000000ff
        /*01d0*/ 	.word	0x00000010
        /*01d4*/ 	.short	0x0100
        /*01d6*/ 	.byte	0x06
	.zero		1


	//   ....[3]....
        /*01d8*/ 	.word	0x00000370
        /*01dc*/ 	.word	0x000000ff
        /*01e0*/ 	.word	0x00000018
        /*01e4*/ 	.short	0x0100
        /*01e6*/ 	.byte	0x06
	.zero		1


	//   ....[4]....
        /*01e8*/ 	.word	0x00000380
        /*01ec*/ 	.word	0x000000ff
        /*01f0*/ 	.word	0x00000020
        /*01f4*/ 	.short	0x0100
        /*01f6*/ 	.byte	0x06
	.zero		1


	//   ....[5]....
        /*01f8*/ 	.word	0x00000390
        /*01fc*/ 	.word	0x000000ff
        /*0200*/ 	.word	0x00000028
        /*0204*/ 	.short	0x0100
        /*0206*/ 	.byte	0x06
	.zero		1


	//   ....[6]....
        /*0208*/ 	.word	0x000003a0
        /*020c*/ 	.word	0x000000ff
        /*0210*/ 	.word	0x00000030
        /*0214*/ 	.short	0x0100
        /*0216*/ 	.byte	0x06
	.zero		1


	//   ....[7]....
        /*0218*/ 	.word	0x000003b0
        /*021c*/ 	.word	0x000000ff
        /*0220*/ 	.word	0x00000038
        /*0224*/ 	.short	0x0100
        /*0226*/ 	.byte	0x06
	.zero		1


	//   ....[8]....
        /*0228*/ 	.word	0x000003c0
        /*022c*/ 	.word	0x000000ff
        /*0230*/ 	.word	0x00000040
        /*0234*/ 	.short	0x0100
        /*0236*/ 	.byte	0x06
	.zero		1


	//   ....[9]....
        /*0238*/ 	.word	0x000003d0
        /*023c*/ 	.word	0x000000ff
        /*0240*/ 	.word	0x00000048
        /*0244*/ 	.short	0x0100
        /*0246*/ 	.byte	0x06
	.zero		1


	//   ....[10]....
        /*0248*/ 	.word	0x000003e0
        /*024c*/ 	.word	0x000000ff
        /*0250*/ 	.word	0x00000050
        /*0254*/ 	.short	0x0100
        /*0256*/ 	.byte	0x06
	.zero		1


	//   ....[11]....
        /*0258*/ 	.word	0x000003f0
        /*025c*/ 	.word	0x000000ff
        /*0260*/ 	.word	0x00000058
        /*0264*/ 	.short	0x0100
        /*0266*/ 	.byte	0x06
	.zero		1


	//   ....[12]....
        /*0268*/ 	.word	0x00000400
        /*026c*/ 	.word	0x000000ff
        /*0270*/ 	.word	0x00000060
        /*0274*/ 	.short	0x0100
        /*0276*/ 	.byte	0x06
	.zero		1


	//   ....[13]....
        /*0278*/ 	.word	0x00000410
        /*027c*/ 	.word	0x000000ff
        /*0280*/ 	.word	0x00000068
        /*0284*/ 	.short	0x0100
        /*0286*/ 	.byte	0x06
	.zero		1


	//   ....[14]....
        /*0288*/ 	.word	0x00000590
        /*028c*/ 	.word	0x000000ff
        /*0290*/ 	.word	0x00000070
        /*0294*/ 	.short	0x0100
        /*0296*/ 	.byte	0x07
	.zero		1


	//   ....[15]....
        /*0298*/ 	.word	0x000005a0
        /*029c*/ 	.word	0x000000ff
        /*02a0*/ 	.word	0x00000078
        /*02a4*/ 	.short	0x0100
        /*02a6*/ 	.byte	0x07
	.zero		1


	//   ....[16]....
        /*02a8*/ 	.word	0x000005b0
        /*02ac*/ 	.word	0x000000ff
        /*02b0*/ 	.word	0x00000080
        /*02b4*/ 	.short	0x0100
        /*02b6*/ 	.byte	0x07
	.zero		1


	//   ....[17]....
        /*02b8*/ 	.word	0x000005c0
        /*02bc*/ 	.word	0x000000ff
        /*02c0*/ 	.word	0x00000088
        /*02c4*/ 	.short	0x0100
        /*02c6*/ 	.byte	0x07
	.zero		1


	//   ....[18]....
        /*02c8*/ 	.word	0x00000740
        /*02cc*/ 	.word	0x000000ff
        /*02d0*/ 	.word	0x00000090
        /*02d4*/ 	.short	0x0100
        /*02d6*/ 	.byte	0x07
	.zero		1


	//   ....[19]....
        /*02d8*/ 	.word	0x00000750
        /*02dc*/ 	.word	0x000000ff
        /*02e0*/ 	.word	0x00000098
        /*02e4*/ 	.short	0x0100
        /*02e6*/ 	.byte	0x07
	.zero		1


	//   ....[20]....
        /*02e8*/ 	.word	0x00000760
        /*02ec*/ 	.word	0x000000ff
        /*02f0*/ 	.word	0x000000a0
        /*02f4*/ 	.short	0x0100
        /*02f6*/ 	.byte	0x07
	.zero		1


	//   ....[21]....
        /*02f8*/ 	.word	0x00000770
        /*02fc*/ 	.word	0x000000ff
        /*0300*/ 	.word	0x000000a8
        /*0304*/ 	.short	0x0100
        /*0306*/ 	.byte	0x07
	.zero		1


	//   ....[22]....
        /*0308*/ 	.word	0x00000840
        /*030c*/ 	.word	0x000000ff
        /*0310*/ 	.word	0x000000b0
        /*0314*/ 	.short	0x0100
        /*0316*/ 	.byte	0x06
	.zero		1


	//   ....[23]....
        /*0318*/ 	.word	0x00000fc0
        /*031c*/ 	.word	0x0000000e
        /*0320*/ 	.word	0x000000a0
        /*0324*/ 	.short	0x010a
        /*0326*/ 	.byte	0xff
	.zero		1


	//   ....[24]....
        /*0328*/ 	.word	0x000010a0
        /*032c*/ 	.word	0x0000000e
        /*0330*/ 	.word	0x00000090
        /*0334*/ 	.short	0x0101
        /*0336*/ 	.byte	0xff
	.zero		1


	//   ....[25]....
        /*0338*/ 	.word	0x000012d0
        /*033c*/ 	.word	0x00000002
        /*0340*/ 	.word	0x000000a0
        /*0344*/ 	.short	0x010a
        /*0346*/ 	.byte	0xff
	.zero		1


	//   ....[26]....
        /*0348*/ 	.word	0x000013f0
        /*034c*/ 	.word	0x00000002
        /*0350*/ 	.word	0x00000090
        /*0354*/ 	.short	0x0101
        /*0356*/ 	.byte	0xff
	.zero		1


	//   ....[27]....
        /*0358*/ 	.word	0x00001400
        /*035c*/ 	.word	0x00000003
        /*0360*/ 	.word	0x000000a0
        /*0364*/ 	.short	0x010a
        /*0366*/ 	.byte	0xff
	.zero		1


	//   ....[28]....
        /*0368*/ 	.word	0x00001490
        /*036c*/ 	.word	0x000000ff
        /*0370*/ 	.word	0x00000090
        /*0374*/ 	.short	0x010a
        /*0376*/ 	.byte	0x22
	.zero		1


	//   ....[29]....
        /*0378*/ 	.word	0x00001510
        /*037c*/ 	.word	0x000000ff
        /*0380*/ 	.word	0x000000a0
        /*0384*/ 	.short	0x0101
        /*0386*/ 	.byte	0x22
	.zero		1


	//   ....[30]....
        /*0388*/ 	.word	0x00001620
        /*038c*/ 	.word	0x000000ff
        /*0390*/ 	.word	0x00000038
        /*0394*/ 	.short	0x010a
        /*0396*/ 	.byte	0x06
	.zero		1


	//   ....[31]....
        /*0398*/ 	.word	0x000017e0
        /*039c*/ 	.word	0x000000ff
        /*03a0*/ 	.word	0x00000038
        /*03a4*/ 	.short	0x010a
        /*03a6*/ 	.byte	0x05
	.zero		1


	//   ....[32]....
        /*03a8*/ 	.word	0x00001a50
        /*03ac*/ 	.word	0x000000ff
        /*03b0*/ 	.word	0x00000038
        /*03b4*/ 	.short	0x010a
        /*03b6*/ 	.byte	0x21
	.zero		1


	//   ....[33]....
        /*03b8*/ 	.word	0x00001a90
        /*03bc*/ 	.word	0x00000003
        /*03c0*/ 	.word	0x00000090
        /*03c4*/ 	.short	0x010a
        /*03c6*/ 	.byte	0xff
	.zero		1


	//   ....[34]....
        /*03c8*/ 	.word	0x00001b30
        /*03cc*/ 	.word	0x00000003
        /*03d0*/ 	.word	0x000000a0
        /*03d4*/ 	.short	0x0101
        /*03d6*/ 	.byte	0xff
	.zero		1


	//   ....[35]....
        /*03d8*/ 	.word	0x00001d70
        /*03dc*/ 	.word	0x000000ff
        /*03e0*/ 	.word	0x00000038
        /*03e4*/ 	.short	0x010a
        /*03e6*/ 	.byte	0x05
	.zero		1


	//   ....[36]....
        /*03e8*/ 	.word	0x00001e50
        /*03ec*/ 	.word	0x000000ff
        /*03f0*/ 	.word	0x00000090
        /*03f4*/ 	.short	0x010a
        /*03f6*/ 	.byte	0x0c
	.zero		1


	//   ....[37]....
        /*03f8*/ 	.word	0x00001ef0
        /*03fc*/ 	.word	0x000000ff
        /*0400*/ 	.word	0x000000a0
        /*0404*/ 	.short	0x0101
        /*0406*/ 	.byte	0x0c
	.zero		1


	//   ....[38]....
        /*0408*/ 	.word	0x000023d0
        /*040c*/ 	.word	0x000000ff
        /*0410*/ 	.word	0x00000000
        /*0414*/ 	.short	0x010a
        /*0416*/ 	.byte	0x19
	.zero		1


	//   ....[39]....
        /*0418*/ 	.word	0x000023e0
        /*041c*/ 	.word	0x000000ff
        /*0420*/ 	.word	0x00000080
        /*0424*/ 	.short	0x010a
        /*0426*/ 	.byte	0x11
	.zero		1


	//   ....[40]....
        /*0428*/ 	.word	0x00002430
        /*042c*/ 	.word	0x000000ff
        /*0430*/ 	.word	0x00000080
        /*0434*/ 	.short	0x010a
        /*0436*/ 	.byte	0x11
	.zero		1


	//   ....[41]....
        /*0438*/ 	.word	0x00002640
        /*043c*/ 	.word	0x000000ff
        /*0440*/ 	.word	0x00000000
        /*0444*/ 	.short	0x010a
        /*0446*/ 	.byte	0x0d
	.zero		1


	//   ....[42]....
        /*0448*/ 	.word	0x000027f0
        /*044c*/ 	.word	0x000000ff
        /*0450*/ 	.word	0x00000000
        /*0454*/ 	.short	0x010a
        /*0456*/ 	.byte	0x19
	.zero		1


	//   ....[43]....
        /*0458*/ 	.word	0x00002910
        /*045c*/ 	.word	0x000000ff
        /*0460*/ 	.word	0x00000080
        /*0464*/ 	.short	0x010a
        /*0466*/ 	.byte	0x10
	.zero		1


	//   ....[44]....
        /*0468*/ 	.word	0x00002920
        /*046c*/ 	.word	0x00000002
        /*0470*/ 	.word	0x00000090
        /*0474*/ 	.short	0x010a
        /*0476*/ 	.byte	0xff
	.zero		1


	//   ....[45]....
        /*0478*/ 	.word	0x000029c0
        /*047c*/ 	.word	0x00000002
        /*0480*/ 	.word	0x000000a0
        /*0484*/ 	.short	0x0101
        /*0486*/ 	.byte	0xff
	.zero		1


	//   ....[46]....
        /*0488*/ 	.word	0x00002ac0
        /*048c*/ 	.word	0x00000000
        /*0490*/ 	.word	0x00000080
        /*0494*/ 	.short	0x010a
        /*0496*/ 	.byte	0xff
	.zero		1


	//   ....[47]....
        /*0498*/ 	.word	0x00002b00
        /*049c*/ 	.word	0x00000000
        /*04a0*/ 	.word	0x00000080
        /*04a4*/ 	.short	0x010a
        /*04a6*/ 	.byte	0xff
	.zero		1


	//   ....[48]....
        /*04a8*/ 	.word	0x00002c00
        /*04ac*/ 	.word	0x000000ff
        /*04b0*/ 	.word	0x000000b0
        /*04b4*/ 	.short	0x0100
        /*04b6*/ 	.byte	0x05
	.zero		1


	//   ....[49]....
        /*04b8*/ 	.word	0x00002cf0
        /*04bc*/ 	.word	0x000000ff
        /*04c0*/ 	.word	0x000000b0
        /*04c4*/ 	.short	0x0100
        /*04c6*/ 	.byte	0x05
	.zero		1


	//   ....[50]....
        /*04c8*/ 	.word	0x00002de0
        /*04cc*/ 	.word	0x000000ff
        /*04d0*/ 	.word	0x000000b0
        /*04d4*/ 	.short	0x0100
        /*04d6*/ 	.byte	0x05
	.zero		1


	//   ....[51]....
        /*04d8*/ 	.word	0x000030b0
        /*04dc*/ 	.word	0x00000003
        /*04e0*/ 	.word	0x00000000
        /*04e4*/ 	.short	0x010a
        /*04e6*/ 	.byte	0xff
	.zero		1


	//   ....[52]....
        /*04e8*/ 	.word	0x000030d0
        /*04ec*/ 	.word	0x00000003
        /*04f0*/ 	.word	0x00000000
        /*04f4*/ 	.short	0x010a
        /*04f6*/ 	.byte	0xff
	.zero		1


	//   ....[53]....
        /*04f8*/ 	.word	0x000032b0
        /*04fc*/ 	.word	0x00000003
        /*0500*/ 	.word	0x00000000
        /*0504*/ 	.short	0x010a
        /*0506*/ 	.byte	0xff
	.zero		1


	//   ....[54]....
        /*0508*/ 	.word	0x000032d0
        /*050c*/ 	.word	0x00000003
        /*0510*/ 	.word	0x00000000
        /*0514*/ 	.short	0x010a
        /*0516*/ 	.byte	0xff
	.zero		1


	//   ....[55]....
        /*0518*/ 	.word	0x000033c0
        /*051c*/ 	.word	0x00000003
        /*0520*/ 	.word	0x00000000
        /*0524*/ 	.short	0x0101
        /*0526*/ 	.byte	0xff
	.zero		1


	//   ....[56]....
        /*0528*/ 	.word	0x000034b0
        /*052c*/ 	.word	0x00000003
        /*0530*/ 	.word	0x00000090
        /*0534*/ 	.short	0x010a
        /*0536*/ 	.byte	0xff
	.zero		1


	//   ....[57]....
        /*0538*/ 	.word	0x00003510
        /*053c*/ 	.word	0x00000003
        /*0540*/ 	.word	0x000000a0
        /*0544*/ 	.short	0x0101
        /*0546*/ 	.byte	0xff
	.zero		1


	//   ....[58]....
        /*0548*/ 	.word	0x00003910
        /*054c*/ 	.word	0x00000037
        /*0550*/ 	.word	0x00000070
        /*0554*/ 	.short	0x010a
        /*0556*/ 	.byte	0xff
	.zero		1


	//   ....[59]....
        /*0558*/ 	.word	0x00005680
        /*055c*/ 	.word	0x00000007
        /*0560*/ 	.word	0x00000000
        /*0564*/ 	.short	0x0101
        /*0566*/ 	.byte	0xff
	.zero		1


	//   ....[60]....
        /*0568*/ 	.word	0x00005690
        /*056c*/ 	.word	0x00000005
        /*0570*/ 	.word	0x00000090
        /*0574*/ 	.short	0x010a
        /*0576*/ 	.byte	0xff
	.zero		1


	//   ....[61]....
        /*0578*/ 	.word	0x00005750
        /*057c*/ 	.word	0x00000005
        /*0580*/ 	.word	0x000000a0
        /*0584*/ 	.short	0x0101
        /*0586*/ 	.byte	0xff
	.zero		1


	//   ....[62]....
        /*0588*/ 	.word	0x000059f0
        /*058c*/ 	.word	0x00000005
        /*0590*/ 	.word	0x00000000
        /*0594*/ 	.short	0x0101
        /*0596*/ 	.byte	0xff
	.zero		1


	//   ....[63]....
        /*0598*/ 	.word	0x00005a00
        /*059c*/ 	.word	0x00000003
        /*05a0*/ 	.word	0x000000b0
        /*05a4*/ 	.short	0x010a
        /*05a6*/ 	.byte	0xff
	.zero		1


	//   ....[64]....
        /*05a8*/ 	.word	0x00005da0
        /*05ac*/ 	.word	0x00000003
        /*05b0*/ 	.word	0x000000b0
        /*05b4*/ 	.short	0x0100
        /*05b6*/ 	.byte	0xff
	.zero		1


	//   ....[65]....
        /*05b8*/ 	.word	0x00005e00
        /*05bc*/ 	.word	0x0000000e
        /*05c0*/ 	.word	0x000000a0
        /*05c4*/ 	.short	0x010a
        /*05c6*/ 	.byte	0xff
	.zero		1


	//   ....[66]....
        /*05c8*/ 	.word	0x00005e60
        /*05cc*/ 	.word	0x00000002
        /*05d0*/ 	.word	0x000000a0
        /*05d4*/ 	.short	0x010a
        /*05d6*/ 	.byte	0xff
	.zero		1


	//   ....[67]....
        /*05d8*/ 	.word	0x00005ec0
        /*05dc*/ 	.word	0x00000003
        /*05e0*/ 	.word	0x000000a0
        /*05e4*/ 	.short	0x010a
        /*05e6*/ 	.byte	0xff
	.zero		1


	//   ....[68]....
        /*05e8*/ 	.word	0x00005f20
        /*05ec*/ 	.word	0x00000000
        /*05f0*/ 	.word	0x00000090
        /*05f4*/ 	.short	0x010a
        /*05f6*/ 	.byte	0xff
	.zero		1


	//   ....[69]....
        /*05f8*/ 	.word	0x00005fa0
        /*05fc*/ 	.word	0x00000000
        /*0600*/ 	.word	0x00000038
        /*0604*/ 	.short	0x010a
        /*0606*/ 	.byte	0xff
	.zero		1


	//   ....[70]....
        /*0608*/ 	.word	0x00006000
        /*060c*/ 	.word	0x00000003
        /*0610*/ 	.word	0x00000090
        /*0614*/ 	.short	0x010a
        /*0616*/ 	.byte	0xff
	.zero		1


	//   ....[71]....
        /*0618*/ 	.word	0x00006080
        /*061c*/ 	.word	0x00000000
        /*0620*/ 	.word	0x00000038
        /*0624*/ 	.short	0x010a
        /*0626*/ 	.byte	0xff
	.zero		1


	//   ....[72]....
        /*0628*/ 	.word	0x000060e0
        /*062c*/ 	.word	0x00000002
        /*0630*/ 	.word	0x00000090
        /*0634*/ 	.short	0x010a
        /*0636*/ 	.byte	0xff
	.zero		1


	//   ....[73]....
        /*0638*/ 	.word	0x00006160
        /*063c*/ 	.word	0x00000000
        /*0640*/ 	.word	0x00000080
        /*0644*/ 	.short	0x010a
        /*0646*/ 	.byte	0xff
	.zero		1


	//   ....[74]....
        /*0648*/ 	.word	0x000061e0
        /*064c*/ 	.word	0x00000000
        /*0650*/ 	.word	0x00000000
        /*0654*/ 	.short	0x010a
        /*0656*/ 	.byte	0xff
	.zero		1


	//   ....[75]....
        /*0658*/ 	.word	0x00006250
        /*065c*/ 	.word	0x00000002
        /*0660*/ 	.word	0x00000090
        /*0664*/ 	.short	0x010a
        /*0666*/ 	.byte	0xff
	.zero		1


	//   ....[76]....
        /*0668*/ 	.word	0x000062b0
        /*066c*/ 	.word	0x00000003
        /*0670*/ 	.word	0x00000000
        /*0674*/ 	.short	0x010a
        /*0676*/ 	.byte	0xff
	.zero		1


	//   ....[77]....
        /*0678*/ 	.word	0x00006310
        /*067c*/ 	.word	0x00000003
        /*0680*/ 	.word	0x00000000
        /*0684*/ 	.short	0x010a
        /*0686*/ 	.byte	0xff
	.zero		1


	//   ....[78]....
        /*0688*/ 	.word	0x00006360
        /*068c*/ 	.word	0x00000003
        /*0690*/ 	.word	0x00000090
        /*0694*/ 	.short	0x010a
        /*0696*/ 	.byte	0xff
	.zero		1


	//   ....[79]....
        /*0698*/ 	.word	0x000063c0
        /*069c*/ 	.word	0x00000037
        /*06a0*/ 	.word	0x00000070
        /*06a4*/ 	.short	0x010a
        /*06a6*/ 	.byte	0xff
	.zero		1


	//   ....[80]....
        /*06a8*/ 	.word	0x00006420
        /*06ac*/ 	.word	0x00000005
        /*06b0*/ 	.word	0x00000090
        /*06b4*/ 	.short	0x010a
        /*06b6*/ 	.byte	0xff
	.zero		1


	//   ....[81]....
        /*06b8*/ 	.word	0x00006470
        /*06bc*/ 	.word	0x00000003
        /*06c0*/ 	.word	0x000000b0
        /*06c4*/ 	.short	0x010a
        /*06c6*/ 	.byte	0xff
	.zero		1


	//----- nvinfo : EIATTR_NUM_MBARRIERS
	.align		4
.L_60:
        /*06c8*/ 	.byte	0x03, 0x38
        /*06ca*/ 	.short	0x001b


	//----- nvinfo : EIATTR_EXIT_INSTR_OFFSETS
	.align		4
        /*06cc*/ 	.byte	0x04, 0x1c
        /*06ce*/ 	.short	(.L_62 - .L_61)


	//   ....[0]....
.L_61:
        /*06d0*/ 	.word	0x00005de0


	//----- nvinfo : EIATTR_MAX_THREADS
	.align		4
.L_62:
        /*06d4*/ 	.byte	0x04, 0x05
        /*06d6*/ 	.short	(.L_64 - .L_63)
.L_63:
        /*06d8*/ 	.word	0x000000e0
        /*06dc*/ 	.word	0x00000001
        /*06e0*/ 	.word	0x00000001


	//----- nvinfo : EIATTR_CRS_STACK_SIZE
	.align		4
.L_64:
        /*06e4*/ 	.byte	0x04, 0x1e
        /*06e6*/ 	.short	(.L_66 - .L_65)
.L_65:
        /*06e8*/ 	.word	0x00000000


	//----- nvinfo : EIATTR_CBANK_PARAM_SIZE
	.align		4
.L_66:
        /*06ec*/ 	.byte	0x03, 0x19
        /*06ee*/ 	.short	0x0404


	//----- nvinfo : EIATTR_PARAM_CBANK
	.align		4
        /*06f0*/ 	.byte	0x04, 0x0a
        /*06f2*/ 	.short	(.L_68 - .L_67)
	.align		4
.L_67:
        /*06f4*/ 	.word	index@(.nv.constant0.kernel_cutlass_kernel_cudnngrouped_gemmgrouped_gemm_swiglugrouped_gemm_swiglu_quantBlockScaledContiguousGroupedGemmKernel_object_at__TiledMMA_ThrLayoutVMNK21111000_PermutationMNK____MMAAt_0)
        /*06f8*/ 	.short	0x0380
        /*06fa*/ 	.short	0x0404


	//----- nvinfo : EIATTR_SW_WAR
	.align		4
.L_68:
        /*06fc*/ 	.byte	0x04, 0x36
        /*06fe*/ 	.short	(.L_70 - .L_69)
.L_69:
        /*0700*/ 	.word	0x00000008
.L_70:


//--------------------- .nv.compat                --------------------------
	.section	.nv.compat,"",@"SHT_CUDA_COMPAT_INFO"
	.align	4
        /*0000*/ 	.byte	0x02, 0x02, 0x02, 0x00, 0x02, 0x05, 0x05, 0x00, 0x02, 0x03, 0x01, 0x00, 0x02, 0x06, 0x01, 0x00


//--------------------- .nv.callgraph             --------------------------
	.section	.nv.callgraph,"",@"SHT_CUDA_CALLGRAPH"
	.align	4
	.sectionentsize	8
	.align		4
        /*0000*/ 	.word	0x00000000
	.align		4
        /*0004*/ 	.word	0xffffffff
	.align		4
        /*0008*/ 	.word	0x00000000
	.align		4
        /*000c*/ 	.word	0xfffffffe
	.align		4
        /*0010*/ 	.word	0x00000000
	.align		4
        /*0014*/ 	.word	0xfffffffd
	.align		4
        /*0018*/ 	.word	0x00000000
	.align		4
        /*001c*/ 	.word	0xfffffffc


//--------------------- .text.kernel_cutlass_kernel_cudnngrouped_gemmgrouped_gemm_swiglugrouped_gemm_swiglu_quantBlockScaledContiguousGroupedGemmKernel_object_at__TiledMMA_ThrLayoutVMNK21111000_PermutationMNK____MMAAt_0 --------------------------
	.section	.text.kernel_cutlass_kernel_cudnngrouped_gemmgrouped_gemm_swiglugrouped_gemm_swiglu_quantBlockScaledContiguousGroupedGemmKernel_object_at__TiledMMA_ThrLayoutVMNK21111000_PermutationMNK____MMAAt_0,"ax",@progbits
	.align	128
        .global         kernel_cutlass_kernel_cudnngrouped_gemmgrouped_gemm_swiglugrouped_gemm_swiglu_quantBlockScaledContiguousGroupedGemmKernel_object_at__TiledMMA_ThrLayoutVMNK21111000_PermutationMNK____MMAAt_0
        .type           kernel_cutlass_kernel_cudnngrouped_gemmgrouped_gemm_swiglugrouped_gemm_swiglu_quantBlockScaledContiguousGroupedGemmKernel_object_at__TiledMMA_ThrLayoutVMNK21111000_PermutationMNK____MMAAt_0,@function
        .size           kernel_cutlass_kernel_cudnngrouped_gemmgrouped_gemm_swiglugrouped_gemm_swiglu_quantBlockScaledContiguousGroupedGemmKernel_object_at__TiledMMA_ThrLayoutVMNK21111000_PermutationMNK____MMAAt_0,(.L_x_116 - kernel_cutlass_kernel_cudnngrouped_gemmgrouped_gemm_swiglugrouped_gemm_swiglu_quantBlockScaledContiguousGroupedGemmKernel_object_at__TiledMMA_ThrLayoutVMNK21111000_PermutationMNK____MMAAt_0)
        .other          kernel_cutlass_kernel_cudnngrouped_gemmgrouped_gemm_swiglugrouped_gemm_swiglu_quantBlockScaledContiguousGroupedGemmKernel_object_at__TiledMMA_ThrLayoutVMNK21111000_PermutationMNK____MMAAt_0,@"STO_CUDA_ENTRY STV_DEFAULT"
kernel_cutlass_kernel_cudnngrouped_gemmgrouped_gemm_swiglugrouped_gemm_swiglu_quantBlockScaledContiguousGroupedGemmKernel_object_at__TiledMMA_ThrLayoutVMNK21111000_PermutationMNK____MMAAt_0:
.text.kernel_cutlass_kernel_cudnngrouped_gemmgrouped_gemm_swiglugrouped_gemm_swiglu_quantBlockScaledContiguousGroupedGemmKernel_object_at__TiledMMA_ThrLayoutVMNK21111000_PermutationMNK____MMAAt_0:
[----:B------:R-:W1:Y:S01]  /*0000*/  LDC R1, c[0x0][0x37c] ;  /* 0x0000df00ff017b82 */ /* 0x000e620000000800 */
[----:B------:R-:W2:Y:S01]  /*0010*/  S2R R3, SR_TID.Y ;  /* 0x0000000000037919 */ /* 0x000ea20000002200 */
[----:B------:R-:W3:Y:S06]  /*0020*/  LDCU UR5, c[0x0][0x360] ;  /* 0x00006c00ff0577ac */ /* 0x000eec0008000800 */
[----:B------:R-:W4:Y:S01]  /*0030*/  S2UR UR23, SR_CTAID.X ;  /* 0x00000000001779c3 */ /* 0x000f220000002500 */
[----:B------:R-:W2:Y:S01]  /*0040*/  S2R R0, SR_TID.Z ;  /* 0x0000000000007919 */ /* 0x000ea20000002300 */
[----:B------:R-:W2:Y:S01]  /*0050*/  LDCU UR4, c[0x0][0x364] ;  /* 0x00006c80ff0477ac */ /* 0x000ea20008000800 */
[----:B------:R-:W3:Y:S01]  /*0060*/  S2R R60, SR_TID.X ;  /* 0x00000000003c7919 */ /* 0x000ee20000002100 */
[----:B------:R-:W5:Y:S01]  /*0070*/  LDCU.U8 UR7, c[0x0][0x382] ;  /* 0x00007040ff0777ac */ /* 0x000f620008000000 */
[----:B------:R-:W4:Y:S02]  /*0080*/  LDCU.U8 UR6, c[0x0][0x381] ;  /* 0x00007020ff0677ac */ /* 0x000f240008000000 */
[----:B----4-:R-:W-:-:S02]  /*0090*/  ULOP3.LUT UR23, UR23, 0x1, URZ, 0xc0, !UPT ;  /* 0x0000000117177892 */ /* 0x010fc4000f8ec0ff */
[----:B-----5:R-:W-:Y:S02]  /*00a0*/  ULOP3.LUT UR7, UR7, 0x1, URZ, 0xc0, !UPT ;  /* 0x0000000107077892 */ /* 0x020fe4000f8ec0ff */
[----:B------:R-:W-:Y:S02]  /*00b0*/  ULOP3.LUT UR6, UR6, 0x1, URZ, 0xc0, !UPT ;  /* 0x0000000106067892 */ /* 0x000fe4000f8ec0ff */
[----:B------:R-:W-:Y:S02]  /*00c0*/  UISETP.NE.U32.AND UP6, UPT, UR7, 0x1, UPT ;  /* 0x000000010700788c */ /* 0x000fe4000bfc5070 */
[----:B------:R-:W-:Y:S01]  /*00d0*/  UISETP.NE.U32.AND UP5, UPT, UR6, 0x1, UPT ;  /* 0x000000010600788c */ /* 0x000fe2000bfa5070 */
[----:B--2---:R-:W-:Y:S01]  /*00e0*/  IMAD R3, R0, UR4, R3 ;  /* 0x0000000400037c24 */ /* 0x004fe2000f8e0203 */
[----:B------:R-:W2:Y:S03]  /*00f0*/  S2UR UR4, SR_CgaCtaId ;  /* 0x00000000000479c3 */ /* 0x000ea60000008800 */
[----:B---3--:R-:W-:Y:S01]  /*0100*/  IMAD R78, R3, UR5, R60 ;  /* 0x00000005034e7c24 */ /* 0x008fe2000f8e023c */
[----:B------:R-:W3:Y:S04]  /*0110*/  LDCU UR5, c[0x0][0x36c] ;  /* 0x00006d80ff0577ac */ /* 0x000ee80008000800 */
[----:B------:R-:W-:-:S06]  /*0120*/  SHF.R.U32.HI R78, RZ, 0x5, R78 ;  /* 0x00000005ff4e7819 */ /* 0x000fcc000001164e */
[----:B------:R-:W4:Y:S01]  /*0130*/  SHFL.IDX PT, R78, R78, RZ, 0x1f ;  /* 0x00001fff4e4e7589 */ /* 0x000f2200000e0000 */
[----:B---3--:R-:W-:Y:S01]  /*0140*/  UISETP.EQ.U32.AND UP4, UPT, UR5, 0x1, UPT ;  /* 0x000000010500788c */ /* 0x008fe2000bf82070 */
[C---:B----4-:R-:W-:Y:S02]  /*0150*/  ISETP.NE.AND P1, PT, R78.reuse, 0x5, PT ;  /* 0x000000054e00780c */ /* 0x050fe40003f25270 */
[----:B------:R-:W-:-:S11]  /*0160*/  ISETP.NE.AND P0, PT, R78, RZ, PT ;  /* 0x000000ff4e00720c */ /* 0x000fd60003f05270 */
[----:B-12---:R-:W-:Y:S05]  /*0170*/  @P1 BRA `(.L_x_0) ;  /* 0x0000000000501947 */ /* 0x006fea0003800000 */
[----:B------:R-:W1:Y:S02]  /*0180*/  LDCU.64 UR6, c[0x0][0x348] ;  /* 0x00006900ff0677ac */ /* 0x000e640008000a00 */
[----:B-1----:R-:W-:Y:S02]  /*0190*/  UIADD3 UR16, UP1, UPT, UR6, 0x40, URZ ;  /* 0x0000004006107890 */ /* 0x002fe4000ff3e0ff */
[----:B------:R-:W-:Y:S02]  /*01a0*/  UIADD3 UR14, UP0, UPT, UR6, 0xc0, URZ ;  /* 0x000000c0060e7890 */ /* 0x000fe4000ff1e0ff */
[----:B------:R-:W-:Y:S02]  /*01b0*/  UIADD3 UR12, UP3, UPT, UR6, 0x140, URZ ;  /* 0x00000140060c7890 */ /* 0x000fe4000ff7e0ff */
[----:B------:R-:W-:Y:S02]  /*01c0*/  UIADD3 UR10, UP2, UPT, UR6, 0x1c0, URZ ;  /* 0x000001c0060a7890 */ /* 0x000fe4000ff5e0ff */
[----:B------:R-:W-:-:S02]  /*01d0*/  UIADD3.X UR17, UPT, UPT, URZ, UR7, URZ, UP1, !UPT ;  /* 0x00000007ff117290 */ /* 0x000fc40008ffe4ff */
[----:B------:R-:W-:Y:S02]  /*01e0*/  UIADD3 UR8, UP1, UPT, UR6, 0x240, URZ ;  /* 0x0000024006087890 */ /* 0x000fe4000ff3e0ff */
[----:B------:R-:W-:Y:S02]  /*01f0*/  UIADD3.X UR15, UPT, UPT, URZ, UR7, URZ, UP0, !UPT ;  /* 0x00000007ff0f7290 */ /* 0x000fe400087fe4ff */
[----:B------:R-:W-:Y:S02]  /*0200*/  UIADD3 UR6, UP0, UPT, UR6, 0x2c0, URZ ;  /* 0x000002c006067890 */ /* 0x000fe4000ff1e0ff */
[----:B------:R-:W-:Y:S01]  /*0210*/  UIADD3.X UR13, UPT, UPT, URZ, UR7, URZ, UP3, !UPT ;  /* 0x00000007ff0d7290 */ /* 0x000fe20009ffe4ff */
[----:B------:R1:W-:Y:S01]  /*0220*/  UTMACCTL.PF [UR16] ;  /* 0x00000000100079b9 */ /* 0x0003e20008040000 */
[----:B------:R-:W-:-:S03]  /*0230*/  UIADD3.X UR11, UPT, UPT, URZ, UR7, URZ, UP2, !UPT ;  /* 0x00000007ff0b7290 */ /* 0x000fc600097fe4ff */
[----:B------:R1:W-:Y:S01]  /*0240*/  UTMACCTL.PF [UR14] ;  /* 0x000000000e0079b9 */ /* 0x0003e20008040000 */
[----:B------:R-:W-:-:S03]  /*0250*/  UIADD3.X UR9, UPT, UPT, URZ, UR7, URZ, UP1, !UPT ;  /* 0x00000007ff097290 */ /* 0x000fc60008ffe4ff */
[----:B------:R1:W-:Y:S01]  /*0260*/  UTMACCTL.PF [UR12] ;  /* 0x000000000c0079b9 */ /* 0x0003e20008040000 */
[----:B------:R-:W-:Y:S01]  /*0270*/  UIADD3.X UR7, UPT, UPT, URZ, UR7, URZ, UP0, !UPT ;  /* 0x00000007ff077290 */ /* 0x000fe200087fe4ff */
[----:B------:R1:W-:Y:S04]  /*0280*/  UTMACCTL.PF [UR10] ;  /* 0x000000000a0079b9 */ /* 0x0003e80008040000 */
[----:B------:R1:W-:Y:S04]  /*0290*/  UTMACCTL.PF [UR8] ;  /* 0x00000000080079b9 */ /* 0x0003e80008040000 */
[----:B------:R1:W-:Y:S02]  /*02a0*/  UTMACCTL.PF [UR6] ;  /* 0x00000000060079b9 */ /* 0x0003e40008040000 */
[----:B-1----:R-:W-:Y:S01]  /*02b0*/  NOP ;  /* 0x0000000000007918 */ /* 0x002fe20000000000 */
.L_x_0:
[----:B------:R-:W-:Y:S05]  /*02c0*/  @P0 BRA `(.L_x_1) ;  /* 0x0000000000580947 */ /* 0x000fea0003800000 */
[----:B------:R-:W-:Y:S01]  /*02d0*/  UMOV UR6, 0x400 ;  /* 0x0000040000067882 */ /* 0x000fe20000000000 */
[----:B------:R-:W-:Y:S01]  /*02e0*/  UMOV UR5, 0x1 ;  /* 0x0000000100057882 */ /* 0x000fe20000000000 */
[----:B------:R-:W-:Y:S02]  /*02f0*/  ULEA UR6, UR4, UR6, 0x18 ;  /* 0x0000000604067291 */ /* 0x000fe4000f8ec0ff */
[----:B------:R-:W-:-:S04]  /*0300*/  UIADD3 UR8, UPT, UPT, -UR5, 0x100000, URZ ;  /* 0x0010000005087890 */ /* 0x000fc8000fffe1ff */
[----:B------:R-:W-:Y:S02]  /*0310*/  USHF.L.U32 UR9, UR8, 0xb, URZ ;  /* 0x0000000b08097899 */ /* 0x000fe400080006ff */
[----:B------:R-:W-:Y:S01]  /*0320*/  USHF.L.U32 UR8, UR8, 0x1, URZ ;  /* 0x0000000108087899 */ /* 0x000fe200080006ff */
[----:B------:R-:W1:Y:S11]  /*0330*/  FENCE.VIEW.ASYNC.S ;  /* 0x00000000000073c6 */ /* 0x000e760000000000 */
[----:B-1----:R1:W2:Y:S01]  /*0340*/  SYNCS.EXCH.64 URZ, [UR6], UR8 ;  /* 0x0000000806ff75b2 */ /* 0x0022a20008000100 */
[----:B------:R1:W3:Y:S01]  /*0350*/  SYNCS.EXCH.64 URZ, [UR6+0x8], UR8 ;  /* 0x0000080806ff75b2 */ /* 0x0002e20008000100 */
[----:B------:R1:W4:Y:S01]  /*0360*/  SYNCS.EXCH.64 URZ, [UR6+0x10], UR8 ;  /* 0x0000100806ff75b2 */ /* 0x0003220008000100 */
[----:B------:R1:W1:Y:S01]  /*0370*/  SYNCS.EXCH.64 URZ, [UR6+0x18], UR8 ;  /* 0x0000180806ff75b2 */ /* 0x0002620008000100 */
        /* <DEDUP_REMOVED lines=10> */
[----:B------:R-:W-:Y:S01]  /*0420*/  NOP ;  /* 0x0000000000007918 */ /* 0x000fe20000000000 */
.L_x_1:
[----:B------:R-:W-:Y:S01]  /*0430*/  NOP ;  /* 0x0000000000007918 */ /* 0x000fe20000000000 */
[----:B------:R-:W-:Y:S05]  /*0440*/  BRA.U !UP4, `(.L_x_2) ;  /* 0x000000010c087547 */ /* 0x000fea000b800000 */
[----:B-1234-:R-:W-:Y:S01]  /*0450*/  UCGABAR_ARV ;  /* 0x00000000000079c7 */ /* 0x01efe20008000000 */
[----:B------:R-:W-:Y:S05]  /*0460*/  BRA `(.L_x_3) ;  /* 0x0000000000047947 */ /* 0x000fea0003800000 */
.L_x_2:
[----:B-1234-:R-:W-:Y:S01]  /*0470*/  NOP ;  /* 0x0000000000007918 */ /* 0x01efe20000000000 */
.L_x_3:
[----:B------:R-:W-:Y:S05]  /*0480*/  BRA.U !UP4, `(.L_x_4) ;  /* 0x000000010c0c7547 */ /* 0x000fea000b800000 */
[----:B------:R-:W-:Y:S01]  /*0490*/  UCGABAR_WAIT ;  /* 0x0000000000007dc7 */ /* 0x000fe20008000000 */
[----:B------:R-:W-:Y:S01]  /*04a0*/  CCTL.IVALL ;  /* 0x00000000ff00798f */ /* 0x000fe20002000000 */
[----:B------:R-:W-:Y:S05]  /*04b0*/  BRA `(.L_x_5) ;  /* 0x0000000000047947 */ /* 0x000fea0003800000 */
.L_x_4:
[----:B------:R-:W-:Y:S06]  /*04c0*/  BAR.SYNC.DEFER_BLOCKING 0x0 ;  /* 0x0000000000007b1d */ /* 0x000fec0000010000 */
.L_x_5:
[----:B------:R-:W-:Y:S05]  /*04d0*/  @P0 BRA `(.L_x_6) ;  /* 0x0000000000400947 */ /* 0x000fea0003800000 */
[----:B------:R-:W-:Y:S01]  /*04e0*/  UMOV UR7, 0x400 ;  /* 0x0000040000077882 */ /* 0x000fe20000000000 */
[----:B------:R-:W-:Y:S01]  /*04f0*/  UMOV UR6, 0x1 ;  /* 0x0000000100067882 */ /* 0x000fe20000000000 */
[----:B------:R-:W-:Y:S01]  /*0500*/  UMOV UR5, 0x8 ;  /* 0x0000000800057882 */ /* 0x000fe20000000000 */
[----:B------:R-:W-:Y:S02]  /*0510*/  ULEA UR7, UR4, UR7, 0x18 ;  /* 0x0000000704077291 */ /* 0x000fe4000f8ec0ff */
[----:B------:R-:W-:-:S04]  /*0520*/  UIADD3 UR8, UPT, UPT, -UR6, 0x100000, URZ ;  /* 0x0010000006087890 */ /* 0x000fc8000fffe1ff */
[----:B------:R-:W-:Y:S02]  /*0530*/  USHF.L.U32 UR9, UR8, 0xb, URZ ;  /* 0x0000000b08097899 */ /* 0x000fe400080006ff */
[----:B------:R-:W-:Y:S02]  /*0540*/  USHF.L.U32 UR8, UR8, 0x1, URZ ;  /* 0x0000000108087899 */ /* 0x000fe400080006ff */
[----:B------:R-:W-:-:S04]  /*0550*/  UIADD3 UR10, UPT, UPT, -UR5, 0x100000, URZ ;  /* 0x00100000050a7890 */ /* 0x000fc8000fffe1ff */
[----:B------:R-:W-:Y:S02]  /*0560*/  USHF.L.U32 UR11, UR10, 0xb, URZ ;  /* 0x0000000b0a0b7899 */ /* 0x000fe400080006ff */
[----:B------:R-:W-:Y:S01]  /*0570*/  USHF.L.U32 UR10, UR10, 0x1, URZ ;  /* 0x000000010a0a7899 */ /* 0x000fe200080006ff */
[----:B------:R-:W1:Y:S03]  /*0580*/  FENCE.VIEW.ASYNC.S ;  /* 0x00000000000073c6 */ /* 0x000e660000000000 */
[----:B-1----:R1:W2:Y:S01]  /*0590*/  SYNCS.EXCH.64 URZ, [UR7+0x70], UR8 ;  /* 0x0000700807ff75b2 */ /* 0x0022a20008000100 */
[----:B------:R1:W3:Y:S07]  /*05a0*/  SYNCS.EXCH.64 URZ, [UR7+0x78], UR8 ;  /* 0x0000780807ff75b2 */ /* 0x0002ee0008000100 */
[----:B------:R1:W4:Y:S01]  /*05b0*/  SYNCS.EXCH.64 URZ, [UR7+0x80], UR10 ;  /* 0x0000800a07ff75b2 */ /* 0x0003220008000100 */
[----:B------:R1:W1:Y:S01]  /*05c0*/  SYNCS.EXCH.64 URZ, [UR7+0x88], UR10 ;  /* 0x0000880a07ff75b2 */ /* 0x0002620008000100 */
[----:B------:R-:W-:Y:S01]  /*05d0*/  NOP ;  /* 0x0000000000007918 */ /* 0x000fe20000000000 */
.L_x_6:
[----:B------:R-:W-:Y:S01]  /*05e0*/  NOP ;  /* 0x0000000000007918 */ /* 0x000fe20000000000 */
[----:B------:R-:W-:Y:S05]  /*05f0*/  BRA.U !UP4, `(.L_x_7) ;  /* 0x000000010c087547 */ /* 0x000fea000b800000 */
[----:B-1234-:R-:W-:Y:S01]  /*0600*/  UCGABAR_ARV ;  /* 0x00000000000079c7 */ /* 0x01efe20008000000 */
[----:B------:R-:W-:Y:S05]  /*0610*/  BRA `(.L_x_8) ;  /* 0x0000000000047947 */ /* 0x000fea0003800000 */
.L_x_7:
[----:B-1234-:R-:W-:Y:S01]  /*0620*/  NOP ;  /* 0x0000000000007918 */ /* 0x01efe20000000000 */
.L_x_8:
[----:B------:R-:W-:Y:S05]  /*0630*/  BRA.U !UP4, `(.L_x_9) ;  /* 0x000000010c0c7547 */ /* 0x000fea000b800000 */
[----:B------:R-:W-:Y:S01]  /*0640*/  UCGABAR_WAIT ;  /* 0x0000000000007dc7 */ /* 0x000fe20008000000 */
[----:B------:R-:W-:Y:S01]  /*0650*/  CCTL.IVALL ;  /* 0x00000000ff00798f */ /* 0x000fe20002000000 */
[----:B------:R-:W-:Y:S05]  /*0660*/  BRA `(.L_x_10) ;  /* 0x0000000000047947 */ /* 0x000fea0003800000 */
.L_x_9:
[----:B------:R-:W-:Y:S06]  /*0670*/  BAR.SYNC.DEFER_BLOCKING 0x0 ;  /* 0x0000000000007b1d */ /* 0x000fec0000010000 */
.L_x_10:
        /* <DEDUP_REMOVED lines=17> */
.L_x_11:
[----:B------:R-:W-:Y:S01]  /*0790*/  NOP ;  /* 0x0000000000007918 */ /* 0x000fe20000000000 */
[----:B-1234-:R-:W-:Y:S06]  /*07a0*/  BAR.SYNC.DEFER_BLOCKING 0x0 ;  /* 0x0000000000007b1d */ /* 0x01efec0000010000 */
[----:B------:R-:W-:Y:S05]  /*07b0*/  @P0 BRA `(.L_x_12) ;  /* 0x0000000000280947 */ /* 0x000fea0003800000 */
[----:B------:R-:W-:Y:S01]  /*07c0*/  UMOV UR6, 0x400 ;  /* 0x0000040000067882 */ /* 0x000fe20000000000 */
[----:B------:R-:W-:Y:S01]  /*07d0*/  UMOV UR5, 0x20 ;  /* 0x0000002000057882 */ /* 0x000fe20000000000 */
[----:B------:R-:W-:Y:S02]  /*07e0*/  ULEA UR6, UR4, UR6, 0x18 ;  /* 0x0000000604067291 */ /* 0x000fe4000f8ec0ff */
[----:B------:R-:W-:-:S04]  /*07f0*/  UIADD3 UR8, UPT, UPT, -UR5, 0x100000, URZ ;  /* 0x0010000005087890 */ /* 0x000fc8000fffe1ff */
[----:B------:R-:W-:Y:S02]  /*0800*/  USHF.L.U32 UR9, UR8, 0xb, URZ ;  /* 0x0000000b08097899 */ /* 0x000fe400080006ff */
[----:B------:R-:W-:Y:S01]  /*0810*/  USHF.L.U32 UR8, UR8, 0x1, URZ ;  /* 0x0000000108087899 */ /* 0x000fe200080006ff */
[----:B------:R-:W-:Y:S01]  /*0820*/  ELECT P0, URZ, PT ;  /* 0x0000000000ff782f */ /* 0x000fe20003800000 */
[----:B------:R-:W1:Y:S10]  /*0830*/  FENCE.VIEW.ASYNC.S ;  /* 0x00000000000073c6 */ /* 0x000e740000000000 */
[----:B-1----:R1:W2:Y:S01]  /*0840*/  SYNCS.EXCH.64 URZ, [UR6+0xb0], UR8 ;  /* 0x0000b00806ff75b2 */ /* 0x0022a20008000100 */
[----:B------:R-:W-:Y:S01]  /*0850*/  NOP ;  /* 0x0000000000007918 */ /* 0x000fe20000000000 */
.L_x_12:
[----:B------:R-:W-:Y:S01]  /*0860*/  NOP ;  /* 0x0000000000007918 */ /* 0x000fe20000000000 */
[----:B------:R-:W-:Y:S05]  /*0870*/  BRA.U !UP4, `(.L_x_13) ;  /* 0x000000010c087547 */ /* 0x000fea000b800000 */
[----:B--2---:R-:W-:Y:S01]  /*0880*/  UCGABAR_ARV ;  /* 0x00000000000079c7 */ /* 0x004fe20008000000 */
[----:B------:R-:W-:Y:S05]  /*0890*/  BRA `(.L_x_14) ;  /* 0x0000000000047947 */ /* 0x000fea0003800000 */
.L_x_13:
[----:B--2---:R-:W-:Y:S01]  /*08a0*/  NOP ;  /* 0x0000000000007918 */ /* 0x004fe20000000000 */
.L_x_14:
[----:B------:R-:W-:Y:S01]  /*08b0*/  USHF.L.U32 UR21, UR23, 0x7, URZ ;  /* 0x0000000717157899 */ /* 0x000fe200080006ff */
[----:B------:R-:W-:Y:S05]  /*08c0*/  BRA.U !UP4, `(.L_x_15) ;  /* 0x000000010c0c7547 */ /* 0x000fea000b800000 */
[----:B------:R-:W-:Y:S01]  /*08d0*/  UCGABAR_WAIT ;  /* 0x0000000000007dc7 */ /* 0x000fe20008000000 */
[----:B------:R-:W-:Y:S01]  /*08e0*/  CCTL.IVALL ;  /* 0x00000000ff00798f */ /* 0x000fe20002000000 */
[----:B------:R-:W-:Y:S05]  /*08f0*/  BRA `(.L_x_16) ;  /* 0x0000000000047947 */ /* 0x000fea0003800000 */
.L_x_15:
[----:B------:R-:W-:Y:S06]  /*0900*/  BAR.SYNC.DEFER_BLOCKING 0x0 ;  /* 0x0000000000007b1d */ /* 0x000fec0000010000 */
.L_x_16:
[----:B------:R-:W-:Y:S01]  /*0910*/  ISETP.NE.AND P0, PT, R78, 0x6, PT ;  /* 0x000000064e00780c */ /* 0x000fe20003f05270 */
[----:B------:R-:W2:-:S12]  /*0920*/  LDCU.64 UR30, c[0x0][0x358] ;  /* 0x00006b00ff1e77ac */ /* 0x000e980008000a00 */
[----:B------:R-:W-:Y:S05]  /*0930*/  @P0 BRA `(.L_x_17) ;  /* 0x0000000800b80947 */ /* 0x000fea0003800000 */
[----:B------:R-:W-:Y:S01]  /*0940*/  LOP3.LUT R0, R60, 0x1f, RZ, 0xc0, !PT ;  /* 0x0000001f3c007812 */ /* 0x000fe200078ec0ff */
[----:B------:R-:W-:Y:S01]  /*0950*/  IMAD.MOV.U32 R19, RZ, RZ, 0x7fffffff ;  /* 0x7fffffffff137424 */ /* 0x000fe200078e00ff */
[----:B-1----:R-:W1:Y:S01]  /*0960*/  S2UR UR9, SR_CTAID.Z ;  /* 0x00000000000979c3 */ /* 0x002e620000002700 */
[----:B------:R-:W1:Y:S01]  /*0970*/  LDCU.64 UR6, c[0x0][0x760] ;  /* 0x0000ec00ff0677ac */ /* 0x000e620008000a00 */
[C---:B------:R-:W-:Y:S01]  /*0980*/  ISETP.GT.U32.AND P0, PT, R0.reuse, 0x7, PT ;  /* 0x000000070000780c */ /* 0x040fe20003f04070 */
[----:B------:R-:W3:Y:S01]  /*0990*/  LDCU.U8 UR8, c[0x0][0x768] ;  /* 0x0000ed00ff0877ac */ /* 0x000ee20008000000 */
[----:B------:R-:W4:Y:S01]  /*09a0*/  LDCU.U8 UR10, c[0x0][0x769] ;  /* 0x0000ed20ff0a77ac */ /* 0x000f220008000000 */
[----:B------:R-:W5:Y:S10]  /*09b0*/  LDCU UR14, c[0x0][0x770] ;  /* 0x0000ee00ff0e77ac */ /* 0x000f740008000800 */
[----:B------:R-:W2:Y:S02]  /*09c0*/  @!P0 LDC.64 R2, c[0x0][0x748] ;  /* 0x0001d200ff028b82 */ /* 0x000ea40000000a00 */
[----:B--2---:R-:W-:-:S05]  /*09d0*/  @!P0 IMAD.WIDE.U32 R2, R0, 0x4, R2 ;  /* 0x0000000400028825 */ /* 0x004fca00078e0002 */
[----:B------:R-:W2:Y:S01]  /*09e0*/  @!P0 LDG.E R19, desc[UR30][R2.64] ;  /* 0x0000001e02138981 */ /* 0x000ea2000c1e1900 */
[----:B-1----:R-:W-:Y:S01]  /*09f0*/  UIMAD.WIDE.U32 UR4, UR9, UR7, URZ ;  /* 0x00000007090472a5 */ /* 0x002fe2000f8e00ff */
[----:B------:R-:W-:Y:S01]  /*0a00*/  HFMA2 R0, -RZ, RZ, 0, 5.9604644775390625e-08 ;  /* 0x00000001ff007431 */ /* 0x000fe200000001ff */
[----:B------:R-:W-:Y:S01]  /*0a10*/  UISETP.GT.U32.AND UP0, UPT, UR9, 0x1ff, UPT ;  /* 0x000001ff0900788c */ /* 0x000fe2000bf04070 */
[----:B------:R-:W-:-:S04]  /*0a20*/  IMAD.MOV.U32 R10, RZ, RZ, RZ ;  /* 0x000000ffff0a7224 */ /* 0x000fc800078e00ff */
[----:B------:R-:W-:Y:S02]  /*0a30*/  UMOV UR11, UR5 ;  /* 0x00000005000b7c82 */ /* 0x000fe40008000000 */
[----:B------:R-:W-:Y:S02]  /*0a40*/  UIADD3 UR7, UPT, UPT, -UR11, UR9, URZ ;  /* 0x000000090b077290 */ /* 0x000fe4000fffe1ff */
[----:B------:R-:W1:Y:S02]  /*0a50*/  LDCU.64 UR4, c[0x0][0x778] ;  /* 0x0000ef00ff0477ac */ /* 0x000e640008000a00 */
[----:B---3--:R-:W-:-:S04]  /*0a60*/  USHF.R.U32.HI UR7, URZ, UR8, UR7 ;  /* 0x00000008ff077299 */ /* 0x008fc80008011607 */
[----:B------:R-:W-:-:S04]  /*0a70*/  UIADD3 UR11, UPT, UPT, UR11, UR7, URZ ;  /* 0x000000070b0b7290 */ /* 0x000fc8000fffe0ff */
[----:B----4-:R-:W-:-:S03]  /*0a80*/  USHF.R.U32.HI UR11, URZ, UR10, UR11 ;  /* 0x0000000aff0b7299 */ /* 0x010fc6000801160b */
[----:B------:R-:W3:Y:S01]  /*0a90*/  LDCU.U8 UR7, c[0x0][0x780] ;  /* 0x0000f000ff0777ac */ /* 0x000ee20008000000 */
[----:B------:R-:W-:-:S04]  /*0aa0*/  UIADD3 UR11, UPT, UPT, -UR11, URZ, URZ ;  /* 0x000000ff0b0b7290 */ /* 0x000fc8000fffe1ff */
[----:B------:R-:W-:-:S04]  /*0ab0*/  UIMAD UR6, UR11, UR6, UR9 ;  /* 0x000000060b0672a4 */ /* 0x000fc8000f8e0209 */
[----:B-1----:R-:W-:-:S03]  /*0ac0*/  UIMAD.WIDE.U32 UR12, UR6, UR5, URZ ;  /* 0x00000005060c72a5 */ /* 0x002fc6000f8e00ff */
[----:B------:R-:W1:Y:S04]  /*0ad0*/  LDCU.U8 UR11, c[0x0][0x781] ;  /* 0x0000f020ff0b77ac */ /* 0x000e680008000000 */
[----:B------:R-:W-:Y:S02]  /*0ae0*/  UMOV UR5, UR13 ;  /* 0x0000000d00057c82 */ /* 0x000fe40008000000 */
[----:B------:R-:W-:Y:S02]  /*0af0*/  UIADD3 UR16, UPT, UPT, UR6, -UR5, URZ ;  /* 0x8000000506107290 */ /* 0x000fe4000fffe0ff */
[----:B------:R-:W4:Y:S02]  /*0b00*/  LDCU.U8 UR13, c[0x0][0x774] ;  /* 0x0000ee80ff0d77ac */ /* 0x000f240008000000 */
[----:B---3--:R-:W-:Y:S01]  /*0b10*/  USHF.R.U32.HI UR16, URZ, UR7, UR16 ;  /* 0x00000007ff107299 */ /* 0x008fe20008011610 */
[----:B------:R-:W3:Y:S03]  /*0b20*/  LDCU.U8 UR12, c[0x0][0x775] ;  /* 0x0000eea0ff0c77ac */ /* 0x000ee60008000000 */
[----:B------:R-:W-:Y:S01]  /*0b30*/  UIADD3 UR16, UPT, UPT, UR5, UR16, URZ ;  /* 0x0000001005107290 */ /* 0x000fe2000fffe0ff */
[----:B------:R-:W3:Y:S03]  /*0b40*/  LDCU UR5, c[0x0][0x76c] ;  /* 0x0000ed80ff0577ac */ /* 0x000ee60008000800 */
[----:B-1----:R-:W-:-:S04]  /*0b50*/  USHF.R.U32.HI UR16, URZ, UR11, UR16 ;  /* 0x0000000bff107299 */ /* 0x002fc80008011610 */
[----:B-----5:R-:W-:-:S04]  /*0b60*/  UIMAD.WIDE.U32 UR14, UR16, UR14, URZ ;  /* 0x0000000e100e72a5 */ /* 0x020fc8000f8e00ff */
[----:B------:R-:W-:-:S04]  /*0b70*/  UIADD3 UR14, UPT, UPT, UR16, -UR15, URZ ;  /* 0x8000000f100e7290 */ /* 0x000fc8000fffe0ff */
[----:B----4-:R-:W-:-:S04]  /*0b80*/  USHF.R.U32.HI UR14, URZ, UR13, UR14 ;  /* 0x0000000dff0e7299 */ /* 0x010fc8000801160e */
[----:B------:R-:W-:-:S04]  /*0b90*/  UIADD3 UR14, UPT, UPT, UR15, UR14, URZ ;  /* 0x0000000e0f0e7290 */ /* 0x000fc8000fffe0ff */
[----:B---3--:R-:W-:-:S04]  /*0ba0*/  USHF.R.U32.HI UR14, URZ, UR12, UR14 ;  /* 0x0000000cff0e7299 */ /* 0x008fc8000801160e */
[----:B------:R-:W-:-:S04]  /*0bb0*/  UIADD3 UR14, UPT, UPT, -UR14, URZ, URZ ;  /* 0x000000ff0e0e7290 */ /* 0x000fc8000fffe1ff */
[----:B------:R-:W-:Y:S02]  /*0bc0*/  UIMAD UR5, UR14, UR5, UR16 ;  /* 0x000000050e0572a4 */ /* 0x000fe4000f8e0210 */
[----:B------:R-:W-:Y:S02]  /*0bd0*/  UIADD3 UR16, UPT, UPT, -UR16, URZ, URZ ;  /* 0x000000ff10107290 */ /* 0x000fe4000fffe1ff */
[----:B------:R-:W-:Y:S02]  /*0be0*/  UIADD3 UR5, UPT, UPT, UR5, UR5, URZ ;  /* 0x0000000505057290 */ /* 0x000fe4000fffe0ff */
[----:B------:R-:W-:Y:S02]  /*0bf0*/  UIMAD UR4, UR16, UR4, UR6 ;  /* 0x00000004100472a4 */ /* 0x000fe4000f8e0206 */
[----:B------:R-:W-:-:S04]  /*0c00*/  ULOP3.LUT UR5, UR5, UR23, URZ, 0xfc, !UPT ;  /* 0x0000001705057292 */ /* 0x000fc8000f8efcff */
[----:B------:R-:W-:Y:S02]  /*0c10*/  MOV R5, UR4 ;  /* 0x0000000400057c02 */ /* 0x000fe40008000f00 */
[----:B------:R-:W-:Y:S01]  /*0c20*/  IMAD.U32 R4, RZ, RZ, UR5 ;  /* 0x00000005ff047e24 */ /* 0x000fe2000f8e00ff */
[----:B--2---:R1:W2:Y:S01]  /*0c30*/  SHFL.IDX PT, R2, R19, 0x7, 0x1f ;  /* 0x00e01f0013027f89 */ /* 0x0042a200000e0000 */
[----:B------:R-:W-:Y:S05]  /*0c40*/  BRA.U UP0, `(.L_x_18) ;  /* 0x0000000500807547 */ /* 0x000fea000b800000 */
[----:B------:R-:W3:Y:S01]  /*0c50*/  LDC R7, c[0x0][0x374] ;  /* 0x0000dd00ff077b82 */ /* 0x000ee20000000800 */
[----:B--2---:R-:W-:Y:S01]  /*0c60*/  SHF.R.S32.HI R3, RZ, 0x1f, R2 ;  /* 0x0000001fff037819 */ /* 0x004fe20000011402 */
[----:B------:R-:W-:Y:S02]  /*0c70*/  IMAD.U32 R18, RZ, RZ, UR9 ;  /* 0x00000009ff127e24 */ /* 0x000fe4000f8e00ff */
[----:B------:R-:W-:Y:S01]  /*0c80*/  IMAD.MOV.U32 R10, RZ, RZ, RZ ;  /* 0x000000ffff0a7224 */ /* 0x000fe200078e00ff */
[----:B------:R-:W-:Y:S01]  /*0c90*/  LEA.HI R16, R3, R2, RZ, 0x8 ;  /* 0x0000000203107211 */ /* 0x000fe200078f40ff */
[----:B------:R-:W-:Y:S02]  /*0ca0*/  IMAD.MOV.U32 R15, RZ, RZ, RZ ;  /* 0x000000ffff0f7224 */ /* 0x000fe400078e00ff */
[----:B------:R-:W3:Y:S01]  /*0cb0*/  LDC R6, c[0x0][0x370] ;  /* 0x0000dc00ff067b82 */ /* 0x000ee20000000800 */
[----:B------:R-:W-:Y:S02]  /*0cc0*/  LOP3.LUT R3, R16, 0xffffff00, RZ, 0xc0, !PT ;  /* 0xffffff0010037812 */ /* 0x000fe400078ec0ff */
[----:B------:R-:W-:-:S02]  /*0cd0*/  SHF.R.S32.HI R0, RZ, 0x8, R16 ;  /* 0x00000008ff007819 */ /* 0x000fc40000011410 */
[----:B------:R-:W-:Y:S02]  /*0ce0*/  ISETP.NE.AND P0, PT, R2, R3, PT ;  /* 0x000000030200720c */ /* 0x000fe40003f05270 */
[----:B------:R-:W-:Y:S01]  /*0cf0*/  LEA.HI.SX32 R16, R16, 0xffffffff, 0x18 ;  /* 0xffffffff10107811 */ /* 0x000fe200078fc2ff */
[----:B------:R-:W2:Y:S01]  /*0d00*/  LDC R17, c[0x0][0x378] ;  /* 0x0000de00ff117b82 */ /* 0x000ea20000000800 */
[----:B------:R-:W-:-:S07]  /*0d10*/  ISETP.LT.AND P0, PT, R2, RZ, P0 ;  /* 0x000000ff0200720c */ /* 0x000fce0000701270 */
[----:B------:R-:W4:Y:S06]  /*0d20*/  LDC R12, c[0x0][0x770] ;  /* 0x0001dc00ff0c7b82 */ /* 0x000f2c0000000800 */
[----:B------:R-:W-:Y:S02]  /*0d30*/  @!P0 IMAD.MOV R16, RZ, RZ, R0 ;  /* 0x000000ffff108224 */ /* 0x000fe400078e0200 */
[----:B------:R-:W1:Y:S01]  /*0d40*/  LDC R11, c[0x0][0x76c] ;  /* 0x0001db00ff0b7b82 */ /* 0x000e620000000800 */
[----:B---3--:R-:W-:Y:S02]  /*0d50*/  IMAD R6, R7, R6, RZ ;  /* 0x0000000607067224 */ /* 0x008fe400078e02ff */
[----:B------:R-:W-:-:S05]  /*0d60*/  IMAD.MOV.U32 R0, RZ, RZ, 0x1 ;  /* 0x00000001ff007424 */ /* 0x000fca00078e00ff */
[----:B------:R-:W3:Y:S01]  /*0d70*/  LDC.64 R8, c[0x0][0x760] ;  /* 0x0001d800ff087b82 */ /* 0x000ee20000000a00 */
[----:B--2---:R-:W-:Y:S02]  /*0d80*/  IMAD R17, R6, R17, RZ ;  /* 0x0000001106117224 */ /* 0x004fe400078e02ff */
[----:B------:R-:W-:-:S03]  /*0d90*/  IMAD.MOV.U32 R6, RZ, RZ, -0x1 ;  /* 0xffffffffff067424 */ /* 0x000fc600078e00ff */
[----:B------:R-:W-:Y:S02]  /*0da0*/  LEA.HI R17, R17, R17, RZ, 0x1 ;  /* 0x0000001111117211 */ /* 0x000fe400078f08ff */
[----:B------:R-:W2:Y:S02]  /*0db0*/  LDC.64 R2, c[0x0][0x778] ;  /* 0x0001de00ff027b82 */ /* 0x000ea40000000a00 */
[----:B----4-:R-:W-:-:S07]  /*0dc0*/  SHF.R.S32.HI R17, RZ, 0x1, R17 ;  /* 0x00000001ff117819 */ /* 0x010fce0000011411 */
.L_x_23:
[----:B------:R-:W-:-:S04]  /*0dd0*/  LEA.HI R13, R4, R4, RZ, 0x1 ;  /* 0x00000004040d7211 */ /* 0x000fc800078f08ff */
[----:B------:R-:W-:Y:S02]  /*0de0*/  LOP3.LUT R7, R13, 0xfffffffe, RZ, 0xc0, !PT ;  /* 0xfffffffe0d077812 */ /* 0x000fe400078ec0ff */
[----:B------:R-:W-:Y:S02]  /*0df0*/  SHF.R.S32.HI R13, RZ, 0x1, R13 ;  /* 0x00000001ff0d7819 */ /* 0x000fe4000001140d */
[----:B------:R-:W-:-:S03]  /*0e00*/  ISETP.NE.AND P0, PT, R4, R7, PT ;  /* 0x000000070400720c */ /* 0x000fc60003f05270 */
[----:B------:R-:W-:Y:S01]  /*0e10*/  VIADD R7, R13, 0xffffffff ;  /* 0xffffffff0d077836 */ /* 0x000fe20000000000 */
[----:B------:R-:W-:-:S13]  /*0e20*/  ISETP.LT.AND P0, PT, R4, RZ, P0 ;  /* 0x000000ff0400720c */ /* 0x000fda0000701270 */
[----:B------:R-:W-:-:S05]  /*0e30*/  @!P0 IMAD.MOV R7, RZ, RZ, R13 ;  /* 0x000000ffff078224 */ /* 0x000fca00078e020d */
[----:B------:R-:W-:-:S13]  /*0e40*/  ISETP.GE.AND P0, PT, R7, R16, PT ;  /* 0x000000100700720c */ /* 0x000fda0003f06270 */
[----:B------:R-:W-:Y:S05]  /*0e50*/  @P0 BRA `(.L_x_19) ;  /* 0x0000000000940947 */ /* 0x000fea0003800000 */
[----:B------:R-:W-:-:S04]  /*0e60*/  SHF.L.U32 R14, R7, 0x8, RZ ;  /* 0x00000008070e7819 */ /* 0x000fc800000006ff */
[----:B------:R-:W-:-:S13]  /*0e70*/  ISETP.GE.AND P0, PT, R14, R15, PT ;  /* 0x0000000f0e00720c */ /* 0x000fda0003f06270 */
[----:B------:R-:W-:Y:S05]  /*0e80*/  @!P0 BRA `(.L_x_20) ;  /* 0x0000000000388947 */ /* 0x000fea0003800000 */
[----:B------:R-:W-:Y:S01]  /*0e90*/  VIADD R7, R6, 0x1 ;  /* 0x0000000106077836 */ /* 0x000fe20000000000 */
[----:B------:R-:W-:-:S04]  /*0ea0*/  MOV R6, 0xffffffff ;  /* 0xffffffff00067802 */ /* 0x000fc80000000f00 */
[----:B------:R-:W-:-:S13]  /*0eb0*/  ISETP.GT.U32.AND P0, PT, R7, 0x1f, PT ;  /* 0x0000001f0700780c */ /* 0x000fda0003f04070 */
[----:B------:R-:W-:Y:S05]  /*0ec0*/  @P0 BRA `(.L_x_21) ;  /* 0x0000000000240947 */ /* 0x000fea0003800000 */
[----:B------:R-:W-:Y:S01]  /*0ed0*/  ISETP.GT.AND P0, PT, R19, R14, PT ;  /* 0x0000000e1300720c */ /* 0x000fe20003f04270 */
[----:B------:R-:W-:-:S05]  /*0ee0*/  IMAD.MOV.U32 R6, RZ, RZ, -0x1 ;  /* 0xffffffffff067424 */ /* 0x000fca00078e00ff */
[----:B------:R-:W-:-:S07]  /*0ef0*/  SHF.L.U32 R7, R6, R7, RZ ;  /* 0x0000000706077219 */ /* 0x000fce00000006ff */
[----:B------:R-:W-:-:S04]  /*0f00*/  VOTE.ANY R6, PT, P0 ;  /* 0x0000000000067806 */ /* 0x000fc800000e0100 */
[----:B------:R-:W-:-:S05]  /*0f10*/  LOP3.LUT P0, R7, R6, RZ, R7, 0xa0, !PT ;  /* 0x000000ff06077212 */ /* 0x000fca000780a007 */
[----:B------:R-:W-:-:S05]  /*0f20*/  VIADD R6, R7, 0xffffffff ;  /* 0xffffffff07067836 */ /* 0x000fca0000000000 */
[----:B------:R-:W-:-:S04]  /*0f30*/  LOP3.LUT R7, R7, R6, RZ, 0xc, !PT ;  /* 0x0000000607077212 */ /* 0x000fc800078e0cff */
[----:B------:R-:W4:Y:S02]  /*0f40*/  POPC R6, R7 ;  /* 0x0000000700067309 */ /* 0x000f240000000000 */
[----:B----4-:R-:W-:-:S07]  /*0f50*/  SEL R6, R6, 0xffffffff, P0 ;  /* 0xffffffff06067807 */ /* 0x010fce0000000000 */
.L_x_21:
[----:B------:R4:W3:Y:S02]  /*0f60*/  SHFL.IDX PT, R15, R19, R6, 0x1f ;  /* 0x00001f06130f7589 */ /* 0x0008e400000e0000 */
.L_x_20:
[----:B------:R-:W5:Y:S01]  /*0f70*/  S2R R13, SR_CgaCtaId ;  /* 0x00000000000d7919 */ /* 0x000f620000008800 */
[----:B------:R-:W-:Y:S01]  /*0f80*/  MOV R14, 0x400 ;  /* 0x00000400000e7802 */ /* 0x000fe20000000f00 */
[----:B------:R-:W-:-:S03]  /*0f90*/  IMAD.U32 R21, R0, -0x80000000, RZ ;  /* 0x8000000000157824 */ /* 0x000fc600078e00ff */
[----:B-----5:R-:W-:-:S05]  /*0fa0*/  LEA R13, R13, R14, 0x18 ;  /* 0x0000000e0d0d7211 */ /* 0x020fca00078ec0ff */
[----:B------:R-:W-:-:S04]  /*0fb0*/  IMAD R14, R10, 0x8, R13 ;  /* 0x000000080a0e7824 */ /* 0x000fc800078e020d */
[----:B------:R-:W5:Y:S02]  /*0fc0*/  SYNCS.PHASECHK.TRANS64.TRYWAIT P0, [R14+URZ+0xa0], R21 ;  /* 0x0000a0150e0075a7 */ /* 0x000f6400080011ff */
[----:B-----5:R-:W-:Y:S05]  /*0fd0*/  @!P0 BRA `(.L_x_22) ;  /* 0x0000004c00848947 */ /* 0x020fea0003800000 */
.L_x_88:
[----:B------:R-:W-:Y:S01]  /*0fe0*/  ELECT P0, URZ, PT ;  /* 0x0000000000ff782f */ /* 0x000fe20003800000 */
[----:B------:R-:W-:-:S12]  /*0ff0*/  IMAD.MOV.U32 R7, RZ, RZ, 0x1 ;  /* 0x00000001ff077424 */ /* 0x000fd800078e00ff */
[C---:B------:R-:W-:Y:S02]  /*1000*/  @P0 IMAD R13, R10.reuse, 0x10, R13 ;  /* 0x000000100a0d0824 */ /* 0x040fe400078e020d */
[----:B------:R-:W-:-:S03]  /*1010*/  VIADD R10, R10, 0x1 ;  /* 0x000000010a0a7836 */ /* 0x000fc60000000000 */
[----:B------:R4:W-:Y:S02]  /*1020*/  @P0 STS.128 [R13+0x32410], R4 ;  /* 0x032410040d000388 */ /* 0x0009e40000000c00 */
[----:B------:R-:W-:Y:S01]  /*1030*/  ISETP.NE.AND P0, PT, R10, 0x2, PT ;  /* 0x000000020a00780c */ /* 0x000fe20003f05270 */
[----:B------:R5:W-:Y:S06]  /*1040*/  MEMBAR.ALL.CTA ;  /* 0x0000000000007992 */ /* 0x000bec0000008000 */
[----:B-----5:R-:W5:Y:S01]  /*1050*/  FENCE.VIEW.ASYNC.S ;  /* 0x00000000000073c6 */ /* 0x020f620000000000 */
[----:B----4-:R-:W-:-:S02]  /*1060*/  SEL R21, RZ, 0x1, P0 ;  /* 0x00000001ff157807 */ /* 0x010fc40000000000 */
[----:B------:R-:W-:Y:S02]  /*1070*/  SEL R10, R10, RZ, P0 ;  /* 0x000000ff0a0a7207 */ /* 0x000fe40000000000 */
[----:B------:R-:W-:Y:S01]  /*1080*/  LOP3.LUT R0, R0, R21, RZ, 0x3c, !PT ;  /* 0x0000001500007212 */ /* 0x000fe200078e3cff */
[----:B-----5:R-:W-:Y:S06]  /*1090*/  BAR.SYNC.DEFER_BLOCKING 0x4, 0x20 ;  /* 0x0100800000007b1d */ /* 0x020fec0000010000 */
[----:B------:R4:W-:Y:S02]  /*10a0*/  SYNCS.ARRIVE.TRANS64.ART0 RZ, [R14+URZ+0x90], R7 ;  /* 0x000090070eff79a7 */ /* 0x0009e400085000ff */
.L_x_19:
[----:B------:R-:W-:-:S04]  /*10b0*/  IMAD.IADD R18, R17, 0x1, R18 ;  /* 0x0000000111127824 */ /* 0x000fc800078e0212 */
[C---:B---3--:R-:W-:Y:S01]  /*10c0*/  IMAD.HI.U32 R5, R18.reuse, R9, RZ ;  /* 0x0000000912057227 */ /* 0x048fe200078e00ff */
[----:B------:R-:W-:-:S04]  /*10d0*/  ISETP.GE.AND P0, PT, R18, 0x200, PT ;  /* 0x000002001200780c */ /* 0x000fc80003f06270 */
[----:B------:R-:W-:-:S04]  /*10e0*/  IADD3 R4, PT, PT, R18, -R5, RZ ;  /* 0x8000000512047210 */ /* 0x000fc80007ffe0ff */
[----:B------:R-:W-:-:S05]  /*10f0*/  SHF.R.U32.HI R4, RZ, UR8, R4 ;  /* 0x00000008ff047c19 */ /* 0x000fca0008011604 */
[----:B------:R-:W-:-:S05]  /*1100*/  IMAD.IADD R5, R5, 0x1, R4 ;  /* 0x0000000105057824 */ /* 0x000fca00078e0204 */
[----:B------:R-:W-:-:S04]  /*1110*/  SHF.R.U32.HI R5, RZ, UR10, R5 ;  /* 0x0000000aff057c19 */ /* 0x000fc80008011605 */
[----:B------:R-:W-:-:S05]  /*1120*/  IADD3 R5, PT, PT, -R5, RZ, RZ ;  /* 0x000000ff05057210 */ /* 0x000fca0007ffe1ff */
[----:B----4-:R-:W-:-:S04]  /*1130*/  IMAD R14, R8, R5, R18 ;  /* 0x00000005080e7224 */ /* 0x010fc800078e0212 */
[----:B--2---:R-:W-:-:S04]  /*1140*/  IMAD.HI.U32 R5, R14, R3, RZ ;  /* 0x000000030e057227 */ /* 0x004fc800078e00ff */
[----:B------:R-:W-:-:S05]  /*1150*/  IMAD.IADD R4, R14, 0x1, -R5 ;  /* 0x000000010e047824 */ /* 0x000fca00078e0a05 */
[----:B------:R-:W-:-:S04]  /*1160*/  SHF.R.U32.HI R4, RZ, UR7, R4 ;  /* 0x00000007ff047c19 */ /* 0x000fc80008011604 */
[----:B------:R-:W-:-:S04]  /*1170*/  IADD3 R5, PT, PT, R5, R4, RZ ;  /* 0x0000000405057210 */ /* 0x000fc80007ffe0ff */
[----:B------:R-:W-:-:S05]  /*1180*/  SHF.R.U32.HI R5, RZ, UR11, R5 ;  /* 0x0000000bff057c19 */ /* 0x000fca0008011605 */
[----:B------:R-:W-:-:S04]  /*1190*/  IMAD.HI.U32 R7, R5, R12, RZ ;  /* 0x0000000c05077227 */ /* 0x000fc800078e00ff */
[----:B------:R-:W-:-:S05]  /*11a0*/  IMAD.IADD R4, R5, 0x1, -R7 ;  /* 0x0000000105047824 */ /* 0x000fca00078e0a07 */
[----:B------:R-:W-:-:S04]  /*11b0*/  SHF.R.U32.HI R4, RZ, UR13, R4 ;  /* 0x0000000dff047c19 */ /* 0x000fc80008011604 */
[----:B------:R-:W-:-:S04]  /*11c0*/  IADD3 R4, PT, PT, R7, R4, RZ ;  /* 0x0000000407047210 */ /* 0x000fc80007ffe0ff */
[----:B------:R-:W-:-:S05]  /*11d0*/  SHF.R.U32.HI R4, RZ, UR12, R4 ;  /* 0x0000000cff047c19 */ /* 0x000fca0008011604 */
[----:B------:R-:W-:-:S04]  /*11e0*/  IMAD.MOV R4, RZ, RZ, -R4 ;  /* 0x000000ffff047224 */ /* 0x000fc800078e0a04 */
[----:B-1----:R-:W-:Y:S01]  /*11f0*/  IMAD R4, R11, R4, R5 ;  /* 0x000000040b047224 */ /* 0x002fe200078e0205 */
[----:B------:R-:W-:-:S03]  /*1200*/  IADD3 R5, PT, PT, -R5, RZ, RZ ;  /* 0x000000ff05057210 */ /* 0x000fc60007ffe1ff */
[----:B------:R-:W-:Y:S02]  /*1210*/  IMAD.IADD R4, R4, 0x1, R4 ;  /* 0x0000000104047824 */ /* 0x000fe400078e0204 */
[----:B------:R-:W-:-:S03]  /*1220*/  IMAD R5, R2, R5, R14 ;  /* 0x0000000502057224 */ /* 0x000fc600078e020e */
[----:B------:R-:W-:Y:S01]  /*1230*/  LOP3.LUT R4, R4, UR23, RZ, 0xfc, !PT ;  /* 0x0000001704047c12 */ /* 0x000fe2000f8efcff */
[----:B------:R-:W-:Y:S06]  /*1240*/  @!P0 BRA `(.L_x_23) ;  /* 0xfffffff800e08947 */ /* 0x000fec000383ffff */
.L_x_18:
[----:B------:R-:W3:Y:S01]  /*1250*/  S2UR UR4, SR_CgaCtaId ;  /* 0x00000000000479c3 */ /* 0x000ee20000008800 */
[----:B------:R-:W-:Y:S01]  /*1260*/  UMOV UR5, 0x400 ;  /* 0x0000040000057882 */ /* 0x000fe20000000000 */
[----:B------:R-:W-:Y:S01]  /*1270*/  IMAD.U32 R6, R0, -0x80000000, RZ ;  /* 0x8000000000067824 */ /* 0x000fe200078e00ff */
[C---:B------:R-:W-:Y:S01]  /*1280*/  ISETP.NE.AND P0, PT, R10.reuse, 0x1, PT ;  /* 0x000000010a00780c */ /* 0x040fe20003f05270 */
[----:B------:R-:W-:-:S05]  /*1290*/  VIADD R3, R10, 0x2 ;  /* 0x000000020a037836 */ /* 0x000fca0000000000 */
[----:B------:R-:W-:Y:S01]  /*12a0*/  SEL R3, R3, 0x1, P0 ;  /* 0x0000000103037807 */ /* 0x000fe20000000000 */
[----:B---3--:R-:W-:-:S06]  /*12b0*/  ULEA UR5, UR4, UR5, 0x18 ;  /* 0x0000000504057291 */ /* 0x008fcc000f8ec0ff */
[----:B--2---:R-:W-:-:S04]  /*12c0*/  LEA R2, R10, UR5, 0x3 ;  /* 0x000000050a027c11 */ /* 0x004fc8000f8e18ff */
[----:B------:R-:W2:Y:S02]  /*12d0*/  SYNCS.PHASECHK.TRANS64.TRYWAIT P1, [R2+URZ+0xa0], R6 ;  /* 0x0000a006020075a7 */ /* 0x000ea400080211ff */
[----:B--2---:R-:W-:Y:S05]  /*12e0*/  @!P1 BRA `(.L_x_24) ;  /* 0x0000004800d89947 */ /* 0x004fea0003800000 */
.L_x_90:
[----:B------:R-:W-:Y:S02]  /*12f0*/  ELECT P2, URZ, PT ;  /* 0x0000000000ff782f */ /* 0x000fe40003840000 */
[C---:B------:R-:W-:Y:S01]  /*1300*/  ISETP.NE.AND P0, PT, R3.reuse, 0x2, PT ;  /* 0x000000020300780c */ /* 0x040fe20003f05270 */
[----:B--2---:R-:W-:Y:S02]  /*1310*/  IMAD.MOV.U32 R7, RZ, RZ, RZ ;  /* 0x000000ffff077224 */ /* 0x004fe400078e00ff */
[----:B------:R-:W-:Y:S01]  /*1320*/  IMAD.MOV.U32 R11, RZ, RZ, 0x1 ;  /* 0x00000001ff0b7424 */ /* 0x000fe200078e00ff */
[----:B------:R-:W-:Y:S02]  /*1330*/  ISETP.EQ.XOR P1, PT, R10, 0x1, !P0 ;  /* 0x000000010a00780c */ /* 0x000fe40004722a70 */
[----:B------:R-:W-:Y:S02]  /*1340*/  SEL R3, R3, RZ, P0 ;  /* 0x000000ff03037207 */ /* 0x000fe40000000000 */
[----:B------:R-:W-:-:S02]  /*1350*/  SEL R9, RZ, 0x1, !P1 ;  /* 0x00000001ff097807 */ /* 0x000fc40004800000 */
[----:B------:R-:W-:Y:S02]  /*1360*/  LEA R3, R3, UR5, 0x3 ;  /* 0x0000000503037c11 */ /* 0x000fe4000f8e18ff */
[----:B------:R-:W-:Y:S01]  /*1370*/  @P2 LEA R10, R10, UR5, 0x4 ;  /* 0x000000050a0a2c11 */ /* 0x000fe2000f8e20ff */
[----:B------:R-:W-:Y:S01]  /*1380*/  @P2 IMAD.MOV.U32 R6, RZ, RZ, -0x1 ;  /* 0xffffffffff062424 */ /* 0x000fe200078e00ff */
[----:B------:R-:W-:-:S04]  /*1390*/  LOP3.LUT R9, R0, R9, RZ, 0x3c, !PT ;  /* 0x0000000900097212 */ /* 0x000fc800078e3cff */
[----:B------:R3:W-:Y:S01]  /*13a0*/  @P2 STS.128 [R10+0x32410], R4 ;  /* 0x032410040a002388 */ /* 0x0007e20000000c00 */
[----:B------:R-:W-:Y:S01]  /*13b0*/  IMAD.U32 R8, R9, -0x80000000, RZ ;  /* 0x8000000009087824 */ /* 0x000fe200078e00ff */
[----:B------:R2:W-:Y:S06]  /*13c0*/  MEMBAR.ALL.CTA ;  /* 0x0000000000007992 */ /* 0x0005ec0000008000 */
[----:B--2---:R-:W2:Y:S02]  /*13d0*/  FENCE.VIEW.ASYNC.S ;  /* 0x00000000000073c6 */ /* 0x004ea40000000000 */
[----:B--2---:R-:W-:Y:S06]  /*13e0*/  BAR.SYNC.DEFER_BLOCKING 0x4, 0x20 ;  /* 0x0100800000007b1d */ /* 0x004fec0000010000 */
[----:B------:R3:W-:Y:S01]  /*13f0*/  SYNCS.ARRIVE.TRANS64.ART0 RZ, [R2+URZ+0x90], R11 ;  /* 0x0000900b02ff79a7 */ /* 0x0007e200085000ff */
[----:B------:R-:W2:Y:S02]  /*1400*/  SYNCS.PHASECHK.TRANS64.TRYWAIT P0, [R3+URZ+0xa0], R8 ;  /* 0x0000a008030075a7 */ /* 0x000ea400080011ff */
[----:B--23--:R-:W-:Y:S05]  /*1410*/  @!P0 BRA `(.L_x_25) ;  /* 0x0000004800a48947 */ /* 0x00cfea0003800000 */
.L_x_17:
[----:B------:R-:W-:Y:S01]  /*1420*/  ISETP.NE.AND P0, PT, R78, 0x5, PT ;  /* 0x000000054e00780c */ /* 0x000fe20003f05270 */
[----:B------:R-:W-:-:S04]  /*1430*/  ULEA.HI UR14, UR4, UR4, URZ, 0x1 ;  /* 0x00000004040e7291 */ /* 0x000fc8000f8f08ff */
[----:B------:R-:W-:-:S04]  /*1440*/  ULOP3.LUT UR22, UR14, 0xfffffffe, URZ, 0xc0, !UPT ;  /* 0xfffffffe0e167892 */ /* 0x000fc8000f8ec0ff */
[----:B------:R-:W-:-:S04]  /*1450*/  UIADD3 UR15, UPT, UPT, -UR22, UR4, URZ ;  /* 0x00000004160f7290 */ /* 0x000fc8000fffe1ff */
[----:B------:R-:W-:Y:S08]  /*1460*/  @P0 BRA `(.L_x_26) ;  /* 0x0000000800580947 */ /* 0x000ff00003800000 */
[----:B------:R-:W-:Y:S02]  /*1470*/  UMOV UR34, 0x400 ;  /* 0x0000040000227882 */ /* 0x000fe40000000000 */
[----:B------:R-:W-:-:S09]  /*1480*/  ULEA UR34, UR4, UR34, 0x18 ;  /* 0x0000002204227291 */ /* 0x000fd2000f8ec0ff */
[----:B------:R-:W3:Y:S02]  /*1490*/  SYNCS.PHASECHK.TRANS64.TRYWAIT P0, [UR34+0x90], RZ ;  /* 0x000090ffff0075a7 */ /* 0x000ee40008001122 */
[----:B---3--:R-:W-:Y:S05]  /*14a0*/  @!P0 BRA `(.L_x_27) ;  /* 0x0000004800988947 */ /* 0x008fea0003800000 */
.L_x_93:
[----:B------:R-:W4:Y:S01]  /*14b0*/  LDS.128 R4, [UR34+0x32410] ;  /* 0x03241022ff047984 */ /* 0x000f220008000c00 */
[----:B---3--:R-:W-:Y:S01]  /*14c0*/  HFMA2 R0, -RZ, RZ, 0, 5.9604644775390625e-08 ;  /* 0x00000001ff007431 */ /* 0x008fe200000001ff */
[----:B------:R-:W-:Y:S01]  /*14d0*/  UMOV UR37, 0x1 ;  /* 0x0000000100257882 */ /* 0x000fe20000000000 */
[----:B------:R-:W-:Y:S01]  /*14e0*/  UMOV UR36, URZ ;  /* 0x000000ff00247c82 */ /* 0x000fe20008000000 */
[----:B------:R3:W-:Y:S06]  /*14f0*/  MEMBAR.ALL.CTA ;  /* 0x0000000000007992 */ /* 0x0007ec0000008000 */
[----:B---3--:R-:W3:Y:S02]  /*1500*/  FENCE.VIEW.ASYNC.S ;  /* 0x00000000000073c6 */ /* 0x008ee40000000000 */
[----:B---3--:R3:W-:Y:S01]  /*1510*/  SYNCS.ARRIVE.TRANS64.ART0 RZ, [UR34+0xa0], R0 ;  /* 0x0000a000ffff79a7 */ /* 0x0087e20008500022 */
[----:B----4-:R-:W-:-:S13]  /*1520*/  ISETP.NE.AND P0, PT, R7, 0x1, PT ;  /* 0x000000010700780c */ /* 0x010fda0003f05270 */
[----:B---3--:R-:W-:Y:S05]  /*1530*/  @P0 BRA `(.L_x_28) ;  /* 0x00000004009c0947 */ /* 0x008fea0003800000 */
[----:B------:R-:W-:Y:S01]  /*1540*/  R2UR UR5, R4 ;  /* 0x00000000040572ca */ /* 0x000fe200000e0000 */
[----:B------:R-:W-:Y:S01]  /*1550*/  IMAD.MOV.U32 R8, RZ, RZ, 0x1 ;  /* 0x00000001ff087424 */ /* 0x000fe200078e00ff */
[----:B------:R-:W-:Y:S01]  /*1560*/  R2UR UR12, R5 ;  /* 0x00000000050c72ca */ /* 0x000fe200000e0000 */
[----:B------:R-:W-:Y:S01]  /*1570*/  IMAD.MOV.U32 R2, RZ, RZ, RZ ;  /* 0x000000ffff027224 */ /* 0x000fe200078e00ff */
[----:B------:R-:W-:Y:S01]  /*1580*/  R2UR UR28, R6 ;  /* 0x00000000061c72ca */ /* 0x000fe200000e0000 */
[----:B------:R-:W3:Y:S01]  /*1590*/  LDCU.64 UR46, c[0x0][0x348] ;  /* 0x00006900ff2e77ac */ /* 0x000ee20008000a00 */
[----:B------:R-:W-:Y:S01]  /*15a0*/  UMOV UR37, 0x1 ;  /* 0x0000000100257882 */ /* 0x000fe20000000000 */
[----:B------:R-:W-:-:S12]  /*15b0*/  UMOV UR36, URZ ;  /* 0x000000ff00247c82 */ /* 0x000fd80008000000 */
.L_x_34:
[----:B------:R-:W-:Y:S02]  /*15c0*/  USHF.L.U32 UR4, UR37, 0x1f, URZ ;  /* 0x0000001f25047899 */ /* 0x000fe400080006ff */
[----:B-1----:R-:W-:Y:S02]  /*15d0*/  ULEA UR6, UR36, UR34, 0x3 ;  /* 0x0000002224067291 */ /* 0x002fe4000f8e18ff */
[----:B---3--:R-:W-:Y:S02]  /*15e0*/  UIADD3 UR42, UP2, UPT, UR46, 0xc0, URZ ;  /* 0x000000c02e2a7890 */ /* 0x008fe4000ff5e0ff */
[----:B------:R-:W-:Y:S01]  /*15f0*/  MOV R0, UR4 ;  /* 0x0000000400007c02 */ /* 0x000fe20008000f00 */
[----:B------:R-:W-:Y:S02]  /*1600*/  ULEA.HI UR4, UR5, UR5, URZ, 0x1 ;  /* 0x0000000505047291 */ /* 0x000fe4000f8f08ff */
[----:B------:R-:W-:Y:S02]  /*1610*/  ULEA UR27, UR12, UR23, 0x1 ;  /* 0x000000170c1b7291 */ /* 0x000fe4000f8e08ff */
[----:B------:R1:W3:Y:S01]  /*1620*/  SYNCS.PHASECHK.TRANS64.TRYWAIT P1, [UR6+0x38], R0 ;  /* 0x00003800ff0075a7 */ /* 0x0002e20008021106 */
[----:B------:R-:W-:-:S02]  /*1630*/  ULOP3.LUT UR6, UR4, 0xfffffffe, URZ, 0xc0, !UPT ;  /* 0xfffffffe04067892 */ /* 0x000fc4000f8ec0ff */
[----:B------:R-:W-:Y:S02]  /*1640*/  USHF.R.S32.HI UR4, URZ, 0x1, UR4 ;  /* 0x00000001ff047899 */ /* 0x000fe40008011404 */
[----:B------:R-:W-:Y:S02]  /*1650*/  UISETP.NE.AND UP4, UPT, UR5, UR6, UPT ;  /* 0x000000060500728c */ /* 0x000fe4000bf85270 */
[----:B------:R-:W-:Y:S02]  /*1660*/  UIADD3 UR7, UPT, UPT, UR4, -0x1, URZ ;  /* 0xffffffff04077890 */ /* 0x000fe4000fffe0ff */
[----:B------:R-:W-:Y:S02]  /*1670*/  UISETP.LT.AND UP4, UPT, UR5, URZ, UP4 ;  /* 0x000000ff0500728c */ /* 0x000fe4000a781270 */
[----:B------:R-:W-:Y:S02]  /*1680*/  UIADD3 UR44, UP3, UPT, UR46, 0x40, URZ ;  /* 0x000000402e2c7890 */ /* 0x000fe4000ff7e0ff */
[----:B------:R-:W-:-:S02]  /*1690*/  UIADD3 UR40, UP1, UPT, UR46, 0x140, URZ ;  /* 0x000001402e287890 */ /* 0x000fc4000ff3e0ff */
[----:B------:R-:W-:Y:S02]  /*16a0*/  UIADD3 UR38, UP0, UPT, UR46, 0x1c0, URZ ;  /* 0x000001c02e267890 */ /* 0x000fe4000ff1e0ff */
[----:B------:R-:W-:Y:S02]  /*16b0*/  UIADD3.X UR43, UPT, UPT, URZ, UR47, URZ, UP2, !UPT ;  /* 0x0000002fff2b7290 */ /* 0x000fe400097fe4ff */
[----:B------:R-:W-:Y:S02]  /*16c0*/  UIADD3.X UR45, UPT, UPT, URZ, UR47, URZ, UP3, !UPT ;  /* 0x0000002fff2d7290 */ /* 0x000fe40009ffe4ff */
[----:B------:R-:W-:Y:S02]  /*16d0*/  @!UP4 UIADD3 UR7, UPT, UPT, UR4, URZ, URZ ;  /* 0x000000ff0407c290 */ /* 0x000fe4000fffe0ff */
[----:B------:R-:W-:Y:S02]  /*16e0*/  UIADD3.X UR41, UPT, UPT, URZ, UR47, URZ, UP1, !UPT ;  /* 0x0000002fff297290 */ /* 0x000fe40008ffe4ff */
[----:B------:R-:W-:-:S02]  /*16f0*/  UIADD3 UR20, UPT, UPT, UR7, UR7, URZ ;  /* 0x0000000707147290 */ /* 0x000fc4000fffe0ff */
[----:B------:R-:W-:Y:S02]  /*1700*/  UIADD3.X UR39, UPT, UPT, URZ, UR47, URZ, UP0, !UPT ;  /* 0x0000002fff277290 */ /* 0x000fe400087fe4ff */
[----:B------:R-:W-:Y:S02]  /*1710*/  USHF.L.U32 UR27, UR27, 0x6, URZ ;  /* 0x000000061b1b7899 */ /* 0x000fe400080006ff */
[----:B------:R-:W-:Y:S02]  /*1720*/  ULEA UR7, UR7, UR21, 0x8 ;  /* 0x0000001507077291 */ /* 0x000fe4000f8e40ff */
[----:B------:R-:W-:Y:S02]  /*1730*/  ULOP3.LUT UR20, UR20, UR23, URZ, 0xfc, !UPT ;  /* 0x0000001714147292 */ /* 0x000fe4000f8efcff */
[----:B------:R-:W-:Y:S01]  /*1740*/  UISETP.NE.AND UP2, UPT, UR23, URZ, UPT ;  /* 0x000000ff1700728c */ /* 0x000fe2000bf45270 */
[----:B------:R-:W-:Y:S01]  /*1750*/  UMOV UR35, URZ ;  /* 0x000000ff00237c82 */ /* 0x000fe20008000000 */
[----:B------:R-:W-:Y:S01]  /*1760*/  UMOV UR18, URZ ;  /* 0x000000ff00127c82 */ /* 0x000fe20008000000 */
[----:B-1----:R-:W-:-:S08]  /*1770*/  UMOV UR10, URZ ;  /* 0x000000ff000a7c82 */ /* 0x002fd00008000000 */
.L_x_32:
[----:B----4-:R-:W-:Y:S02]  /*1780*/  USHF.L.U32 UR6, UR35, 0x7, URZ ;  /* 0x0000000723067899 */ /* 0x010fe400080006ff */
[----:B------:R-:W-:Y:S02]  /*1790*/  UIADD3 UR19, UPT, UPT, UR35, UR35, URZ ;  /* 0x0000002323137290 */ /* 0x000fe4000fffe0ff */
[----:B------:R-:W-:Y:S01]  /*17a0*/  ULEA UR5, UR36, UR34, 0x3 ;  /* 0x0000002224057291 */ /* 0x000fe2000f8e18ff */
[----:B-1-3--:R-:W-:Y:S11]  /*17b0*/  @P1 BRA `(.L_x_29) ;  /* 0x0000000000101947 */ /* 0x00aff60003800000 */
[----:B------:R-:W-:-:S06]  /*17c0*/  USHF.L.U32 UR4, UR37, 0x1f, URZ ;  /* 0x0000001f25047899 */ /* 0x000fcc00080006ff */
[----:B------:R-:W-:-:S04]  /*17d0*/  MOV R0, UR4 ;  /* 0x0000000400007c02 */ /* 0x000fc80008000f00 */
[----:B------:R-:W1:Y:S02]  /*17e0*/  SYNCS.PHASECHK.TRANS64.TRYWAIT P0, [UR5+0x38], R0 ;  /* 0x00003800ff0075a7 */ /* 0x000e640008001105 */
[----:B-1----:R-:W-:Y:S05]  /*17f0*/  @!P0 BRA `(.L_x_30) ;  /* 0x0000004400dc8947 */ /* 0x002fea0003800000 */
.L_x_29:
[----:B------:R-:W-:Y:S05]  /*1800*/  BRA.U UP2, `(.L_x_31) ;  /* 0x00000001020c7547 */ /* 0x000fea000b800000 */
[----:B------:R-:W-:-:S13]  /*1810*/  ELECT P0, URZ, PT ;  /* 0x0000000000ff782f */ /* 0x000fda0003800000 */
[----:B-1----:R-:W-:-:S04]  /*1820*/  @P0 MOV R0, 0xd000 ;  /* 0x0000d00000000802 */ /* 0x002fc80000000f00 */
[----:B------:R3:W-:Y:S03]  /*1830*/  @P0 SYNCS.ARRIVE.TRANS64 RZ, [UR5], R0 ;  /* 0x00000000ffff09a7 */ /* 0x0007e60008000005 */
.L_x_31:
[----:B------:R-:W-:Y:S01]  /*1840*/  ULEA UR4, UR36, UR34, 0xe ;  /* 0x0000002224047291 */ /* 0x000fe2000f8e70ff */
[----:B------:R-:W-:Y:S01]  /*1850*/  PLOP3.LUT P1, PT, PT, PT, PT, 0x80, 0x8 ;  /* 0x000000000008781c */ /* 0x000fe20003f2f070 */
[----:B------:R-:W-:Y:S02]  /*1860*/  ULEA UR24, UR36, UR34, 0xd ;  /* 0x0000002224187291 */ /* 0x000fe4000f8e68ff */
[----:B------:R-:W-:Y:S02]  /*1870*/  ULEA UR16, UR36, UR34, 0xa ;  /* 0x0000002224107291 */ /* 0x000fe4000f8e50ff */
[----:B------:R-:W-:Y:S02]  /*1880*/  UIADD3 UR36, UPT, UPT, UR36, 0x1, URZ ;  /* 0x0000000124247890 */ /* 0x000fe4000fffe0ff */
[----:B------:R-:W-:Y:S02]  /*1890*/  UISETP.GT.U32.AND UP0, UPT, UR35, 0x1e, UPT ;  /* 0x0000001e2300788c */ /* 0x000fe4000bf04070 */
[----:B------:R-:W-:-:S02]  /*18a0*/  UISETP.NE.AND UP1, UPT, UR36, 0x7, UPT ;  /* 0x000000072400788c */ /* 0x000fc4000bf25270 */
[----:B------:R-:W-:Y:S02]  /*18b0*/  ULEA UR8, UR15, UR16, 0x9 ;  /* 0x000000100f087291 */ /* 0x000fe4000f8e48ff */
[----:B------:R-:W-:Y:S01]  /*18c0*/  USEL UR9, URZ, 0x1, UP1 ;  /* 0x00000001ff097887 */ /* 0x000fe20008800000 */
[----:B------:R-:W-:Y:S01]  /*18d0*/  PLOP3.LUT P0, PT, PT, PT, UP0, 0x80, 0x8 ;  /* 0x000000000008781c */ /* 0x000fe20003f0f008 */
[----:B------:R-:W-:Y:S02]  /*18e0*/  ULOP3.LUT UR5, UR5, 0xfefffff8, URZ, 0xc0, !UPT ;  /* 0xfefffff805057892 */ /* 0x000fe4000f8ec0ff */
[----:B------:R-:W-:Y:S02]  /*18f0*/  ULOP3.LUT UR37, UR37, UR9, URZ, 0x3c, !UPT ;  /* 0x0000000925257292 */ /* 0x000fe4000f8e3cff */
[----:B------:R-:W-:Y:S02]  /*1900*/  UIADD3 UR4, UPT, UPT, UR4, 0x4c00, URZ ;  /* 0x00004c0004047890 */ /* 0x000fe4000fffe0ff */
[----:B------:R-:W-:-:S02]  /*1910*/  USEL UR36, UR36, URZ, UP1 ;  /* 0x000000ff24247287 */ /* 0x000fc40008800000 */
[----:B------:R-:W-:Y:S02]  /*1920*/  UIADD3 UR24, UPT, UPT, UR24, 0x20c00, URZ ;  /* 0x00020c0018187890 */ /* 0x000fe4000fffe0ff */
[----:B------:R-:W-:Y:S02]  /*1930*/  UIADD3 UR16, UPT, UPT, UR16, 0x2ec00, URZ ;  /* 0x0002ec0010107890 */ /* 0x000fe4000fffe0ff */
[----:B------:R-:W-:Y:S01]  /*1940*/  UIADD3 UR11, UPT, UPT, UR19, UR15, URZ ;  /* 0x0000000f130b7290 */ /* 0x000fe2000fffe0ff */
[----:B------:R4:W-:Y:S01]  /*1950*/  UTMALDG.2D.2CTA [UR4], [UR44], desc[URZ] ;  /* 0x0000ff042c0075b4 */ /* 0x0009e20008209000 */
[----:B------:R-:W-:Y:S02]  /*1960*/  UIADD3 UR8, UPT, UPT, UR8, 0x30800, URZ ;  /* 0x0003080008087890 */ /* 0x000fe4000fffe0ff */
[----:B------:R-:W-:Y:S02]  /*1970*/  @!UP0 USHF.L.U32 UR32, UR37, 0x1f, URZ ;  /* 0x0000001f25208899 */ /* 0x000fe400080006ff */
[----:B------:R-:W-:Y:S01]  /*1980*/  @!UP0 ULEA UR33, UR36, UR34, 0x3 ;  /* 0x0000002224218291 */ /* 0x000fe2000f8e18ff */
[----:B------:R-:W-:Y:S01]  /*1990*/  UMOV UR26, UR6 ;  /* 0x00000006001a7c82 */ /* 0x000fe20008000000 */
[----:B------:R-:W-:Y:S01]  /*19a0*/  UMOV UR25, UR5 ;  /* 0x0000000500197c82 */ /* 0x000fe20008000000 */
[----:B------:R-:W-:Y:S01]  /*19b0*/  UMOV UR17, UR5 ;  /* 0x0000000500117c82 */ /* 0x000fe20008000000 */
[----:B-1-3--:R-:W-:Y:S01]  /*19c0*/  IMAD.U32 R0, RZ, RZ, UR32 ;  /* 0x00000020ff007e24 */ /* 0x00afe2000f8e00ff */
[----:B------:R-:W-:Y:S01]  /*19d0*/  UMOV UR29, 0x30000 ;  /* 0x00030000001d7882 */ /* 0x000fe20000000000 */
[----:B------:R-:W-:Y:S01]  /*19e0*/  UMOV UR13, UR28 ;  /* 0x0000001c000d7c82 */ /* 0x000fe20008000000 */
[----:B------:R-:W-:Y:S01]  /*19f0*/  UMOV UR9, UR5 ;  /* 0x0000000500097c82 */ /* 0x000fe20008000000 */
[----:B------:R4:W-:Y:S01]  /*1a00*/  UTMALDG.3D.2CTA [UR24], [UR42], desc[URZ] ;  /* 0x0000ff182a0075b4 */ /* 0x0009e20008211000 */
[----:B------:R-:W-:-:S04]  /*1a10*/  UIADD3 UR35, UPT, UPT, UR35, 0x1, URZ ;  /* 0x0000000123237890 */ /* 0x000fc8000fffe0ff */
[----:B------:R-:W-:Y:S01]  /*1a20*/  UISETP.NE.AND UP0, UPT, UR35, 0x20, UPT ;  /* 0x000000202300788c */ /* 0x000fe2000bf05270 */
[----:B------:R4:W-:Y:S01]  /*1a30*/  UTMALDG.3D.2CTA [UR16], [UR40], desc[URZ] ;  /* 0x0000ff10280075b4 */ /* 0x0009e20008211000 */
[----:B------:R4:W-:Y:S01]  /*1a40*/  UTMALDG.4D.MULTICAST.2CTA [UR8], [UR38], UR29, desc[URZ] ;  /* 0x0000ff08260073b4 */ /* 0x0009e2000821981d */
[----:B------:R4:W1:Y:S06]  /*1a50*/  @!P0 SYNCS.PHASECHK.TRANS64.TRYWAIT P1, [UR33+0x38], R0 ;  /* 0x00003800ff0085a7 */ /* 0x00086c0008021121 */
[----:B------:R-:W-:Y:S05]  /*1a60*/  BRA.U UP0, `(.L_x_32) ;  /* 0xfffffffd00447547 */ /* 0x000fea000b83ffff */
[----:B--2---:R-:W-:Y:S02]  /*1a70*/  LEA R3, R8, UR34, 0x3 ;  /* 0x0000002208037c11 */ /* 0x004fe4000f8e18ff */
[----:B------:R-:W-:-:S04]  /*1a80*/  SHF.L.U32 R4, R2, 0x1f, RZ ;  /* 0x0000001f02047819 */ /* 0x000fc800000006ff */
[----:B------:R-:W2:Y:S02]  /*1a90*/  SYNCS.PHASECHK.TRANS64.TRYWAIT P0, [R3+URZ+0x90], R4 ;  /* 0x00009004030075a7 */ /* 0x000ea400080011ff */
[----:B--2---:R-:W-:Y:S05]  /*1aa0*/  @!P0 BRA `(.L_x_33) ;  /* 0x0000004400508947 */ /* 0x004fea0003800000 */
.L_x_96:
[C---:B------:R-:W-:Y:S01]  /*1ab0*/  LEA R4, R8.reuse, UR34, 0x4 ;  /* 0x0000002208047c11 */ /* 0x040fe2000f8e20ff */
[----:B------:R-:W-:Y:S02]  /*1ac0*/  VIADD R8, R8, 0x1 ;  /* 0x0000000108087836 */ /* 0x000fe40000000000 */
[----:B----4-:R-:W-:-:S03]  /*1ad0*/  IMAD.MOV.U32 R0, RZ, RZ, 0x1 ;  /* 0x00000001ff007424 */ /* 0x010fc600078e00ff */
[----:B--2---:R-:W2:Y:S01]  /*1ae0*/  LDS.128 R4, [R4+0x32410] ;  /* 0x0324100004047984 */ /* 0x004ea20000000c00 */
[C---:B-1----:R-:W-:Y:S01]  /*1af0*/  ISETP.NE.AND P1, PT, R8.reuse, 0x2, PT ;  /* 0x000000020800780c */ /* 0x042fe20003f25270 */
[----:B------:R1:W-:Y:S06]  /*1b00*/  MEMBAR.ALL.CTA ;  /* 0x0000000000007992 */ /* 0x0003ec0000008000 */
[----:B-1----:R-:W1:Y:S01]  /*1b10*/  FENCE.VIEW.ASYNC.S ;  /* 0x00000000000073c6 */ /* 0x002e620000000000 */
[----:B------:R-:W-:Y:S01]  /*1b20*/  SEL R8, R8, RZ, P1 ;  /* 0x000000ff08087207 */ /* 0x000fe20000800000 */
[----:B-1----:R1:W-:Y:S01]  /*1b30*/  SYNCS.ARRIVE.TRANS64.ART0 RZ, [R3+URZ+0xa0], R0 ;  /* 0x0000a00003ff79a7 */ /* 0x0023e200085000ff */
[----:B--2---:R-:W-:-:S02]  /*1b40*/  ISETP.NE.AND P0, PT, R7, 0x1, PT ;  /* 0x000000010700780c */ /* 0x004fc40003f05270 */
[----:B------:R-:W-:Y:S02]  /*1b50*/  R2UR UR5, R4 ;  /* 0x00000000040572ca */ /* 0x000fe400000e0000 */
[----:B------:R-:W-:Y:S02]  /*1b60*/  R2UR UR12, R5 ;  /* 0x00000000050c72ca */ /* 0x000fe400000e0000 */
[----:B------:R-:W-:Y:S02]  /*1b70*/  R2UR UR28, R6 ;  /* 0x00000000061c72ca */ /* 0x000fe400000e0000 */
[----:B-1----:R-:W-:-:S04]  /*1b80*/  SEL R3, RZ, 0x1, P1 ;  /* 0x00000001ff037807 */ /* 0x002fc80000800000 */
[----:B------:R-:W-:Y:S01]  /*1b90*/  LOP3.LUT R2, R2, R3, RZ, 0x3c, !PT ;  /* 0x0000000302027212 */ /* 0x000fe200078e3cff */
[----:B------:R-:W-:Y:S08]  /*1ba0*/  @!P0 BRA `(.L_x_34) ;  /* 0xfffffff800848947 */ /* 0x000ff0000383ffff */
.L_x_28:
[----:B------:R-:W-:Y:S02]  /*1bb0*/  UIADD3 UR4, UPT, UPT, UR36, 0x2, URZ ;  /* 0x0000000224047890 */ /* 0x000fe4000fffe0ff */
[----:B------:R-:W-:-:S04]  /*1bc0*/  UISETP.NE.AND UP0, UPT, UR36, 0x6, UPT ;  /* 0x000000062400788c */ /* 0x000fc8000bf05270 */
[----:B------:R-:W-:-:S04]  /*1bd0*/  USEL UR4, UR4, 0x1, UP0 ;  /* 0x0000000104047887 */ /* 0x000fc80008000000 */
[----:B------:R-:W-:Y:S02]  /*1be0*/  UIADD3 UR5, UPT, UPT, UR4, 0x1, URZ ;  /* 0x0000000104057890 */ /* 0x000fe4000fffe0ff */
[----:B------:R-:W-:-:S04]  /*1bf0*/  UISETP.NE.AND UP1, UPT, UR4, 0x7, UPT ;  /* 0x000000070400788c */ /* 0x000fc8000bf25270 */
[----:B------:R-:W-:Y:S02]  /*1c00*/  USEL UR5, UR5, 0x1, UP1 ;  /* 0x0000000105057887 */ /* 0x000fe40008800000 */
[----:B------:R-:W-:Y:S02]  /*1c10*/  UISETP.EQ.XOR UP1, UPT, UR36, 0x6, !UP1 ;  /* 0x000000062400788c */ /* 0x000fe4000cf22a70 */
[----:B------:R-:W-:Y:S02]  /*1c20*/  UIADD3 UR4, UPT, UPT, UR5, 0x1, URZ ;  /* 0x0000000105047890 */ /* 0x000fe4000fffe0ff */
[----:B------:R-:W-:Y:S02]  /*1c30*/  UISETP.NE.AND UP0, UPT, UR5, 0x7, UPT ;  /* 0x000000070500788c */ /* 0x000fe4000bf05270 */
[----:B------:R-:W-:Y:S02]  /*1c40*/  UISETP.EQ.XOR UP1, UPT, UR5, 0x7, UP1 ;  /* 0x000000070500788c */ /* 0x000fe40008f22a70 */
[----:B------:R-:W-:-:S04]  /*1c50*/  USEL UR4, UR4, 0x1, UP0 ;  /* 0x0000000104047887 */ /* 0x000fc80008000000 */
[----:B-1----:R-:W-:Y:S02]  /*1c60*/  UIADD3 UR6, UPT, UPT, UR4, 0x1, URZ ;  /* 0x0000000104067890 */ /* 0x002fe4000fffe0ff */
[----:B------:R-:W-:Y:S02]  /*1c70*/  UISETP.NE.AND UP0, UPT, UR4, 0x7, UPT ;  /* 0x000000070400788c */ /* 0x000fe4000bf05270 */
[----:B------:R-:W-:Y:S02]  /*1c80*/  UISETP.EQ.XOR UP1, UPT, UR4, 0x7, UP1 ;  /* 0x000000070400788c */ /* 0x000fe40008f22a70 */
[----:B------:R-:W-:-:S04]  /*1c90*/  USEL UR6, UR6, 0x1, UP0 ;  /* 0x0000000106067887 */ /* 0x000fc80008000000 */
[----:B------:R-:W-:Y:S02]  /*1ca0*/  UIADD3 UR5, UPT, UPT, UR6, 0x1, URZ ;  /* 0x0000000106057890 */ /* 0x000fe4000fffe0ff */
[----:B------:R-:W-:Y:S02]  /*1cb0*/  UISETP.NE.AND UP0, UPT, UR6, 0x7, UPT ;  /* 0x000000070600788c */ /* 0x000fe4000bf05270 */
[----:B------:R-:W-:Y:S02]  /*1cc0*/  UISETP.EQ.XOR UP1, UPT, UR6, 0x7, UP1 ;  /* 0x000000070600788c */ /* 0x000fe40008f22a70 */
[----:B------:R-:W-:-:S04]  /*1cd0*/  USEL UR5, UR5, 0x1, UP0 ;  /* 0x0000000105057887 */ /* 0x000fc80008000000 */
[----:B------:R-:W-:Y:S02]  /*1ce0*/  UISETP.EQ.XOR UP1, UPT, UR5, 0x7, UP1 ;  /* 0x000000070500788c */ /* 0x000fe40008f22a70 */
[----:B------:R-:W-:Y:S02]  /*1cf0*/  UISETP.NE.AND UP0, UPT, UR5, 0x7, UPT ;  /* 0x000000070500788c */ /* 0x000fe4000bf05270 */
[----:B------:R-:W-:Y:S02]  /*1d00*/  USEL UR4, URZ, 0x1, !UP1 ;  /* 0x00000001ff047887 */ /* 0x000fe4000c800000 */
[----:B------:R-:W-:Y:S02]  /*1d10*/  USEL UR5, UR5, URZ, UP0 ;  /* 0x000000ff05057287 */ /* 0x000fe40008000000 */
[----:B------:R-:W-:Y:S02]  /*1d20*/  ULOP3.LUT UR4, UR37, UR4, URZ, 0x3c, !UPT ;  /* 0x0000000425047292 */ /* 0x000fe4000f8e3cff */
[----:B------:R-:W-:-:S02]  /*1d30*/  ULEA UR5, UR5, UR34, 0x3 ;  /* 0x0000002205057291 */ /* 0x000fc4000f8e18ff */
[----:B------:R-:W-:Y:S02]  /*1d40*/  USHF.L.U32 UR4, UR4, 0x1f, URZ ;  /* 0x0000001f04047899 */ /* 0x000fe400080006ff */
[----:B------:R-:W-:-:S04]  /*1d50*/  UISETP.NE.AND UP0, UPT, UR23, URZ, UPT ;  /* 0x000000ff1700728c */ /* 0x000fc8000bf05270 */
[----:B------:R-:W-:-:S04]  /*1d60*/  MOV R0, UR4 ;  /* 0x0000000400007c02 */ /* 0x000fc80008000f00 */
[----:B------:R-:W1:Y:S02]  /*1d70*/  SYNCS.PHASECHK.TRANS64.TRYWAIT P0, [UR5+0x38], R0 ;  /* 0x00003800ff0075a7 */ /* 0x000e640008001105 */
[----:B-1----:R-:W-:Y:S05]  /*1d80*/  @!P0 BRA `(.L_x_35) ;  /* 0x0000004000b08947 */ /* 0x002fea0003800000 */
.L_x_98:
[----:B------:R-:W-:Y:S05]  /*1d90*/  BRA.U UP0, `(.L_x_26) ;  /* 0x00000001000c7547 */ /* 0x000fea000b800000 */
[----:B------:R-:W-:-:S13]  /*1da0*/  ELECT P0, URZ, PT ;  /* 0x0000000000ff782f */ /* 0x000fda0003800000 */
[----:B-1----:R-:W-:-:S04]  /*1db0*/  @P0 MOV R0, 0xd000 ;  /* 0x0000d00000000802 */ /* 0x002fc80000000f00 */
[----:B------:R3:W-:Y:S03]  /*1dc0*/  @P0 SYNCS.ARRIVE.TRANS64 RZ, [UR5], R0 ;  /* 0x00000000ffff09a7 */ /* 0x0007e60008000005 */
.L_x_26:
[----:B------:R-:W-:-:S13]  /*1dd0*/  ISETP.NE.AND P0, PT, R78, 0x4, PT ;  /* 0x000000044e00780c */ /* 0x000fda0003f05270 */
[----:B------:R-:W-:Y:S05]  /*1de0*/  @P0 BRA `(.L_x_36) ;  /* 0x0000000c00580947 */ /* 0x000fea0003800000 */
[----:B------:R-:W4:Y:S01]  /*1df0*/  S2UR UR12, SR_CgaCtaId ;  /* 0x00000000000c79c3 */ /* 0x000f220000008800 */
[----:B------:R-:W-:Y:S01]  /*1e00*/  NOP ;  /* 0x0000000000007918 */ /* 0x000fe20000000000 */
[----:B------:R-:W-:Y:S02]  /*1e10*/  UMOV UR4, 0x400 ;  /* 0x0000040000047882 */ /* 0x000fe40000000000 */
[----:B----4-:R-:W-:-:S04]  /*1e20*/  ULEA UR12, UR12, UR4, 0x18 ;  /* 0x000000040c0c7291 */ /* 0x010fc8000f8ec0ff */
[----:B------:R-:W-:Y:S06]  /*1e30*/  BAR.SYNC.DEFER_BLOCKING 0x3, 0xa0 ;  /* 0x00c2800000007b1d */ /* 0x000fec0000010000 */
[----:B-1-3--:R-:W1:Y:S01]  /*1e40*/  LDS R0, [UR12+0xb8] ;  /* 0x0000b80cff007984 */ /* 0x00ae620008000800 */
[----:B------:R-:W3:Y:S02]  /*1e50*/  SYNCS.PHASECHK.TRANS64.TRYWAIT P0, [UR12+0x90], RZ ;  /* 0x000090ffff0075a7 */ /* 0x000ee4000800110c */
[----:B-1-3--:R-:W-:Y:S05]  /*1e60*/  @!P0 BRA `(.L_x_37) ;  /* 0x0000004000988947 */ /* 0x00afea0003800000 */
.L_x_100:
[----:B--2---:R-:W2:Y:S01]  /*1e70*/  LDS R3, [UR12+0x3241c] ;  /* 0x03241c0cff037984 */ /* 0x004ea20008000800 */
[----:B-1----:R-:W-:Y:S01]  /*1e80*/  IMAD.MOV.U32 R2, RZ, RZ, 0x1 ;  /* 0x00000001ff027424 */ /* 0x002fe200078e00ff */
[----:B------:R-:W-:Y:S01]  /*1e90*/  R2UR UR35, R0 ;  /* 0x00000000002372ca */ /* 0x000fe200000e0000 */
[----:B------:R-:W-:Y:S01]  /*1ea0*/  UMOV UR33, 0x1 ;  /* 0x0000000100217882 */ /* 0x000fe20000000000 */
[----:B------:R1:W-:Y:S06]  /*1eb0*/  MEMBAR.ALL.CTA ;  /* 0x0000000000007992 */ /* 0x0003ec0000008000 */
[----:B-1----:R-:W1:Y:S01]  /*1ec0*/  FENCE.VIEW.ASYNC.S ;  /* 0x00000000000073c6 */ /* 0x002e620000000000 */
[----:B------:R-:W-:Y:S01]  /*1ed0*/  UMOV UR34, 0x1 ;  /* 0x0000000100227882 */ /* 0x000fe20000000000 */
[----:B------:R-:W-:Y:S01]  /*1ee0*/  IMAD.MOV.U32 R0, RZ, RZ, 0x1 ;  /* 0x00000001ff007424 */ /* 0x000fe200078e00ff */
[----:B-1----:R1:W-:Y:S01]  /*1ef0*/  SYNCS.ARRIVE.TRANS64.ART0 RZ, [UR12+0xa0], R2 ;  /* 0x0000a002ffff79a7 */ /* 0x0023e2000850000c */
[----:B--2---:R-:W-:-:S13]  /*1f00*/  ISETP.NE.AND P0, PT, R3, 0x1, PT ;  /* 0x000000010300780c */ /* 0x004fda0003f05270 */
[----:B-1----:R-:W-:Y:S05]  /*1f10*/  @P0 BRA `(.L_x_38) ;  /* 0x0000000800c40947 */ /* 0x002fea0003800000 */
[----:B------:R-:W-:Y:S01]  /*1f20*/  UIADD3 UR10, UPT, UPT, UR35, 0x100, URZ ;  /* 0x00000100230a7890 */ /* 0x000fe2000fffe0ff */
[----:B------:R-:W-:Y:S01]  /*1f30*/  HFMA2 R5, -RZ, RZ, 0, 5.9604644775390625e-08 ;  /* 0x00000001ff057431 */ /* 0x000fe200000001ff */
[----:B------:R-:W-:Y:S01]  /*1f40*/  UIADD3 UR8, UPT, UPT, UR35, 0x104, URZ ;  /* 0x0000010423087890 */ /* 0x000fe2000fffe0ff */
[----:B------:R-:W-:Y:S01]  /*1f50*/  MOV R4, RZ ;  /* 0x000000ff00047202 */ /* 0x000fe20000000f00 */
[----:B------:R-:W-:Y:S02]  /*1f60*/  UIADD3 UR6, UPT, UPT, UR35, -0x7fffff00, URZ ;  /* 0x8000010023067890 */ /* 0x000fe4000fffe0ff */
[----:B------:R-:W-:Y:S02]  /*1f70*/  UIADD3 UR4, UPT, UPT, UR35, -0x7ffffefc, URZ ;  /* 0x8000010423047890 */ /* 0x000fe4000fffe0ff */
[----:B------:R-:W-:Y:S02]  /*1f80*/  UIADD3 UR11, UPT, UPT, UR35, 0x110, URZ ;  /* 0x00000110230b7890 */ /* 0x000fe4000fffe0ff */
[----:B------:R-:W-:Y:S01]  /*1f90*/  USHF.R.U32.HI UR32, URZ, 0x1, UR10 ;  /* 0x00000001ff207899 */ /* 0x000fe2000801160a */
[----:B------:R-:W-:Y:S01]  /*1fa0*/  UMOV UR36, 0x10a02000 ;  /* 0x10a0200000247882 */ /* 0x000fe20000000000 */
[----:B------:R-:W-:-:S02]  /*1fb0*/  UIADD3 UR9, UPT, UPT, UR35, 0x114, URZ ;  /* 0x0000011423097890 */ /* 0x000fc4000fffe0ff */
[----:B------:R-:W-:Y:S02]  /*1fc0*/  UIADD3 UR7, UPT, UPT, UR35, -0x7ffffef0, URZ ;  /* 0x8000011023077890 */ /* 0x000fe4000fffe0ff */
[----:B------:R-:W-:Y:S02]  /*1fd0*/  UIADD3 UR5, UPT, UPT, UR35, -0x7ffffeec, URZ ;  /* 0x8000011423057890 */ /* 0x000fe4000fffe0ff */
[----:B------:R-:W-:Y:S02]  /*1fe0*/  USHF.R.U32.HI UR28, URZ, 0x1, UR6 ;  /* 0x00000001ff1c7899 */ /* 0x000fe40008011606 */
[----:B------:R-:W-:Y:S02]  /*1ff0*/  USHF.R.U32.HI UR25, URZ, 0x1, UR8 ;  /* 0x00000001ff197899 */ /* 0x000fe40008011608 */
[----:B------:R-:W-:Y:S02]  /*2000*/  USHF.R.U32.HI UR16, URZ, 0x1, UR4 ;  /* 0x00000001ff107899 */ /* 0x000fe40008011604 */
[----:B------:R-:W-:-:S02]  /*2010*/  UIADD3 UR18, UPT, UPT, UR12, 0x30800, URZ ;  /* 0x000308000c127890 */ /* 0x000fc4000fffe0ff */
[----:B------:R-:W-:Y:S02]  /*2020*/  UIADD3 UR19, UPT, UPT, UR12, 0x2ec00, URZ ;  /* 0x0002ec000c137890 */ /* 0x000fe4000fffe0ff */
[----:B------:R-:W-:Y:S02]  /*2030*/  UIADD3 UR20, UPT, UPT, UR12, 0x4c00, URZ ;  /* 0x00004c000c147890 */ /* 0x000fe4000fffe0ff */
[----:B------:R-:W-:Y:S02]  /*2040*/  UIADD3 UR24, UPT, UPT, UR12, 0x20c00, URZ ;  /* 0x00020c000c187890 */ /* 0x000fe4000fffe0ff */
[----:B------:R-:W-:Y:S02]  /*2050*/  ULOP3.LUT UR37, UR15, 0x1, URZ, 0x3c, !UPT ;  /* 0x000000010f257892 */ /* 0x000fe4000f8e3cff */
[----:B------:R-:W-:Y:S02]  /*2060*/  USEL UR34, URZ, 0x4000, UP6 ;  /* 0x00004000ff227887 */ /* 0x000fe4000b000000 */
[----:B------:R-:W-:-:S02]  /*2070*/  USHF.R.U32.HI UR29, URZ, 0x1a, UR11 ;  /* 0x0000001aff1d7899 */ /* 0x000fc4000801160b */
[----:B------:R-:W-:Y:S02]  /*2080*/  USEL UR36, UR36, 0x10a00000, !UP5 ;  /* 0x10a0000024247887 */ /* 0x000fe4000e800000 */
[----:B------:R-:W-:Y:S02]  /*2090*/  ULOP3.LUT UR32, UR32, 0x60000000, URZ, 0xc0, !UPT ;  /* 0x6000000020207892 */ /* 0x000fe4000f8ec0ff */
[----:B------:R-:W-:Y:S02]  /*20a0*/  USHF.R.U32.HI UR27, URZ, 0x1a, UR7 ;  /* 0x0000001aff1b7899 */ /* 0x000fe40008011607 */
[----:B------:R-:W-:Y:S02]  /*20b0*/  USHF.R.U32.HI UR17, URZ, 0x1a, UR9 ;  /* 0x0000001aff117899 */ /* 0x000fe40008011609 */
[----:B------:R-:W-:Y:S02]  /*20c0*/  USHF.R.U32.HI UR13, URZ, 0x1a, UR5 ;  /* 0x0000001aff0d7899 */ /* 0x000fe40008011605 */
[----:B------:R-:W-:-:S02]  /*20d0*/  ULOP3.LUT UR28, UR28, 0x60000000, URZ, 0xc0, !UPT ;  /* 0x600000001c1c7892 */ /* 0x000fc4000f8ec0ff */
[----:B------:R-:W-:Y:S02]  /*20e0*/  ULOP3.LUT UR25, UR25, 0x60000000, URZ, 0xc0, !UPT ;  /* 0x6000000019197892 */ /* 0x000fe4000f8ec0ff */
[----:B------:R-:W-:Y:S02]  /*20f0*/  ULOP3.LUT UR16, UR16, 0x60000000, URZ, 0xc0, !UPT ;  /* 0x6000000010107892 */ /* 0x000fe4000f8ec0ff */
[----:B------:R-:W-:Y:S02]  /*2100*/  USHF.L.U32 UR26, UR33, UR15, URZ ;  /* 0x0000000f211a7299 */ /* 0x000fe400080006ff */
[----:B------:R-:W-:Y:S02]  /*2110*/  USHF.R.U32.HI UR18, URZ, 0x4, UR18 ;  /* 0x00000004ff127899 */ /* 0x000fe40008011612 */
[----:B------:R-:W-:Y:S02]  /*2120*/  USHF.R.U32.HI UR19, URZ, 0x4, UR19 ;  /* 0x00000004ff137899 */ /* 0x000fe40008011613 */
[----:B------:R-:W-:-:S02]  /*2130*/  USHF.R.U32.HI UR20, URZ, 0x4, UR20 ;  /* 0x00000004ff147899 */ /* 0x000fc40008011614 */
[----:B------:R-:W-:Y:S02]  /*2140*/  USHF.R.U32.HI UR24, URZ, 0x4, UR24 ;  /* 0x00000004ff187899 */ /* 0x000fe40008011618 */
[----:B------:R-:W-:Y:S02]  /*2150*/  USHF.L.U32 UR33, UR33, UR37, URZ ;  /* 0x0000002521217299 */ /* 0x000fe400080006ff */
[----:B------:R-:W-:Y:S02]  /*2160*/  UIADD3 UR36, UPT, UPT, UR34, UR36, URZ ;  /* 0x0000002422247290 */ /* 0x000fe4000fffe0ff */
[----:B------:R-:W-:Y:S02]  /*2170*/  ULOP3.LUT UR29, UR32, 0x30, UR29, 0xf8, !UPT ;  /* 0x00000030201d7892 */ /* 0x000fe4000f8ef81d */
[----:B------:R-:W-:Y:S02]  /*2180*/  ULOP3.LUT UR27, UR28, 0x30, UR27, 0xf8, !UPT ;  /* 0x000000301c1b7892 */ /* 0x000fe4000f8ef81b */
[----:B------:R-:W-:-:S02]  /*2190*/  ULOP3.LUT UR17, UR25, 0x30, UR17, 0xf8, !UPT ;  /* 0x0000003019117892 */ /* 0x000fc4000f8ef811 */
[----:B------:R-:W-:Y:S02]  /*21a0*/  ULOP3.LUT UR13, UR16, 0x30, UR13, 0xf8, !UPT ;  /* 0x00000030100d7892 */ /* 0x000fe4000f8ef80d */
[----:B------:R-:W-:Y:S02]  /*21b0*/  ULOP3.LUT UR18, UR18, 0x3fc0, URZ, 0xc0, !UPT ;  /* 0x00003fc012127892 */ /* 0x000fe4000f8ec0ff */
[----:B------:R-:W-:Y:S02]  /*21c0*/  ULOP3.LUT UR19, UR19, 0x3fc0, URZ, 0xc0, !UPT ;  /* 0x00003fc013137892 */ /* 0x000fe4000f8ec0ff */
[----:B------:R-:W-:Y:S02]  /*21d0*/  ULOP3.LUT UR20, UR20, 0x3fc0, URZ, 0xc0, !UPT ;  /* 0x00003fc014147892 */ /* 0x000fe4000f8ec0ff */
[----:B------:R-:W-:Y:S02]  /*21e0*/  ULOP3.LUT UR24, UR24, 0x3fc0, URZ, 0xc0, !UPT ;  /* 0x00003fc018187892 */ /* 0x000fe4000f8ec0ff */
[----:B------:R-:W-:-:S02]  /*21f0*/  ULOP3.LUT UR26, UR33, 0xffff, UR26, 0xc8, !UPT ;  /* 0x0000ffff211a7892 */ /* 0x000fc4000f8ec81a */
[----:B------:R-:W-:Y:S02]  /*2200*/  ULOP3.LUT UR55, UR29, UR36, URZ, 0xfc, !UPT ;  /* 0x000000241d377292 */ /* 0x000fe4000f8efcff */
[----:B------:R-:W-:Y:S02]  /*2210*/  ULOP3.LUT UR49, UR27, UR36, URZ, 0xfc, !UPT ;  /* 0x000000241b317292 */ /* 0x000fe4000f8efcff */
[----:B------:R-:W-:Y:S02]  /*2220*/  ULOP3.LUT UR43, UR17, UR36, URZ, 0xfc, !UPT ;  /* 0x00000024112b7292 */ /* 0x000fe4000f8efcff */
[----:B------:R-:W-:Y:S02]  /*2230*/  ULOP3.LUT UR37, UR13, UR36, URZ, 0xfc, !UPT ;  /* 0x000000240d257292 */ /* 0x000fe4000f8efcff */
[----:B------:R-:W-:Y:S02]  /*2240*/  UISETP.NE.AND UP0, UPT, UR23, URZ, UPT ;  /* 0x000000ff1700728c */ /* 0x000fe4000bf05270 */
[----:B------:R-:W-:-:S02]  /*2250*/  ULOP3.LUT UR18, UR18, 0x10000, URZ, 0xfc, !UPT ;  /* 0x0001000012127892 */ /* 0x000fc4000f8efcff */
[----:B------:R-:W-:Y:S02]  /*2260*/  ULOP3.LUT UR19, UR19, 0x10000, URZ, 0xfc, !UPT ;  /* 0x0001000013137892 */ /* 0x000fe4000f8efcff */
[----:B------:R-:W-:Y:S02]  /*2270*/  ULOP3.LUT UR20, UR20, 0x10000, URZ, 0xfc, !UPT ;  /* 0x0001000014147892 */ /* 0x000fe4000f8efcff */
[----:B------:R-:W-:Y:S02]  /*2280*/  ULOP3.LUT UR24, UR24, 0x10000, URZ, 0xfc, !UPT ;  /* 0x0001000018187892 */ /* 0x000fe4000f8efcff */
[----:B------:R-:W-:Y:S01]  /*2290*/  UISETP.NE.AND UP1, UPT, UR23, URZ, UPT ;  /* 0x000000ff1700728c */ /* 0x000fe2000bf25270 */
[----:B------:R-:W-:Y:S01]  /*22a0*/  UMOV UR34, 0x1 ;  /* 0x0000000100227882 */ /* 0x000fe20000000000 */
[----:B------:R-:W-:Y:S01]  /*22b0*/  UMOV UR33, URZ ;  /* 0x000000ff00217c82 */ /* 0x000fe20008000000 */
[----:B------:R-:W-:Y:S01]  /*22c0*/  UMOV UR32, URZ ;  /* 0x000000ff00207c82 */ /* 0x000fe20008000000 */
[----:B------:R-:W-:Y:S01]  /*22d0*/  UMOV UR29, URZ ;  /* 0x000000ff001d7c82 */ /* 0x000fe20008000000 */
[----:B------:R-:W-:Y:S01]  /*22e0*/  UMOV UR54, URZ ;  /* 0x000000ff00367c82 */ /* 0x000fe20008000000 */
[----:B------:R-:W-:Y:S01]  /*22f0*/  UMOV UR48, URZ ;  /* 0x000000ff00307c82 */ /* 0x000fe20008000000 */
[----:B------:R-:W-:Y:S01]  /*2300*/  UMOV UR42, URZ ;  /* 0x000000ff002a7c82 */ /* 0x000fe20008000000 */
[----:B------:R-:W-:-:S05]  /*2310*/  UMOV UR36, URZ ;  /* 0x000000ff00247c82 */ /* 0x000fca0008000000 */
.L_x_47:
[----:B------:R-:W-:Y:S01]  /*2320*/  PLOP3.LUT P0, PT, PT, PT, UP0, 0x80, 0x8 ;  /* 0x000000000008781c */ /* 0x000fe20003f0f008 */
[----:B------:R-:W-:Y:S01]  /*2330*/  @!UP0 USHF.L.U32 UR16, UR32, 0x1f, URZ ;  /* 0x0000001f20108899 */ /* 0x000fe200080006ff */
[----:B----4-:R-:W-:Y:S01]  /*2340*/  PLOP3.LUT P3, PT, PT, PT, PT, 0x80, 0x8 ;  /* 0x000000000008781c */ /* 0x010fe20003f6f070 */
[----:B------:R-:W-:Y:S01]  /*2350*/  @!UP0 ULEA UR25, UR29, UR12, 0x3 ;  /* 0x0000000c1d198291 */ /* 0x000fe2000f8e18ff */
[----:B------:R-:W-:Y:S01]  /*2360*/  PLOP3.LUT P2, PT, PT, PT, PT, 0x8, 0x80 ;  /* 0x000000000080781c */ /* 0x000fe20003f4e170 */
[----:B-1----:R-:W-:Y:S02]  /*2370*/  @!UP0 USHF.L.U32 UR13, UR34, 0x1f, URZ ;  /* 0x0000001f220d8899 */ /* 0x002fe400080006ff */
[----:B------:R-:W-:Y:S01]  /*2380*/  ULEA UR17, UR33, UR12, 0x3 ;  /* 0x0000000c21117291 */ /* 0x000fe2000f8e18ff */
[----:B--2---:R-:W-:Y:S01]  /*2390*/  IMAD.U32 R2, RZ, RZ, UR16 ;  /* 0x00000010ff027e24 */ /* 0x004fe2000f8e00ff */
[----:B------:R-:W-:Y:S02]  /*23a0*/  ULEA UR16, UR33, UR35, 0x7 ;  /* 0x0000002321107291 */ /* 0x000fe4000f8e38ff */
[----:B------:R-:W-:Y:S01]  /*23b0*/  IMAD.U32 R0, RZ, RZ, UR13 ;  /* 0x0000000dff007e24 */ /* 0x000fe2000f8e00ff */
[----:B------:R-:W-:-:S02]  /*23c0*/  UPLOP3.LUT UP4, UPT, UPT, UPT, UPT, 0x40, 0x4 ;  /* 0x000000000004789c */ /* 0x000fc40003f8e870 */
[----:B------:R1:W2:Y:S02]  /*23d0*/  @!P0 SYNCS.PHASECHK.TRANS64.TRYWAIT P3, [UR25], R2 ;  /* 0x00000002ff0085a7 */ /* 0x0002a40008061119 */
[----:B------:R-:W3:Y:S02]  /*23e0*/  @!P0 SYNCS.PHASECHK.TRANS64.TRYWAIT P1, [UR17+0x80], R0 ;  /* 0x00008000ff0085a7 */ /* 0x000ee40008021111 */
[----:B---3--:R-:W-:-:S13]  /*23f0*/  @!P0 PLOP3.LUT P2, PT, P1, PT, PT, 0x8, 0x80 ;  /* 0x000000000080881c */ /* 0x008fda0000f4e170 */
[----:B-12---:R-:W-:Y:S05]  /*2400*/  @!P2 BRA `(.L_x_39) ;  /* 0x000000000010a947 */ /* 0x006fea0003800000 */
[----:B------:R-:W-:-:S06]  /*2410*/  USHF.L.U32 UR13, UR34, 0x1f, URZ ;  /* 0x0000001f220d7899 */ /* 0x000fcc00080006ff */
[----:B------:R-:W-:-:S04]  /*2420*/  MOV R0, UR13 ;  /* 0x0000000d00007c02 */ /* 0x000fc80008000f00 */
[----:B------:R-:W1:Y:S02]  /*2430*/  SYNCS.PHASECHK.TRANS64.TRYWAIT P0, [UR17+0x80], R0 ;  /* 0x00008000ff0075a7 */ /* 0x000e640008001111 */
[----:B-1----:R-:W-:Y:S05]  /*2440*/  @!P0 BRA `(.L_x_40) ;  /* 0x0000003c00388947 */ /* 0x002fea0003800000 */
.L_x_39:
[----:B------:R-:W-:Y:S01]  /*2450*/  UMOV UR28, URZ ;  /* 0x000000ff001c7c82 */ /* 0x000fe20008000000 */
.L_x_44:
[----:B--234-:R-:W-:Y:S05]  /*2460*/  BRA.U UP0, `(.L_x_41) ;  /* 0x0000000100a87547 */ /* 0x01cfea000b800000 */
[----:B------:R-:W-:Y:S02]  /*2470*/  ULEA UR66, UR29, UR19, 0x6 ;  /* 0x000000131d427291 */ /* 0x000fe4000f8e30ff */
[----:B------:R-:W-:Y:S02]  /*2480*/  ULEA UR62, UR29, UR18, 0x6 ;  /* 0x000000121d3e7291 */ /* 0x000fe4000f8e30ff */
[----:B------:R-:W-:Y:S02]  /*2490*/  ULEA UR58, UR29, UR24, 0x9 ;  /* 0x000000181d3a7291 */ /* 0x000fe4000f8e48ff */
[----:B------:R-:W-:Y:S02]  /*24a0*/  ULEA UR56, UR29, UR20, 0xa ;  /* 0x000000141d387291 */ /* 0x000fe4000f8e50ff */
[----:B------:R-:W-:Y:S02]  /*24b0*/  ULEA UR13, UR29, UR12, 0x3 ;  /* 0x0000000c1d0d7291 */ /* 0x000fe4000f8e18ff */
[----:B------:R-:W-:Y:S02]  /*24c0*/  UIADD3 UR64, UPT, UPT, UR66, 0x20, URZ ;  /* 0x0000002042407890 */ /* 0x000fe4000fffe0ff */
[----:B------:R-:W-:Y:S02]  /*24d0*/  UIADD3 UR60, UPT, UPT, UR62, 0x20, URZ ;  /* 0x000000203e3c7890 */ /* 0x000fe4000fffe0ff */
[----:B------:R-:W-:Y:S02]  /*24e0*/  UIADD3 UR52, UPT, UPT, UR58, 0x2, URZ ;  /* 0x000000023a347890 */ /* 0x000fe4000fffe0ff */
[----:B------:R-:W-:Y:S02]  /*24f0*/  UIADD3 UR50, UPT, UPT, UR56, 0x2, URZ ;  /* 0x0000000238327890 */ /* 0x000fe4000fffe0ff */
[----:B------:R-:W-:Y:S02]  /*2500*/  UIADD3 UR46, UPT, UPT, UR58, 0x4, URZ ;  /* 0x000000043a2e7890 */ /* 0x000fe4000fffe0ff */
[----:B------:R-:W-:Y:S02]  /*2510*/  UIADD3 UR44, UPT, UPT, UR56, 0x4, URZ ;  /* 0x00000004382c7890 */ /* 0x000fe4000fffe0ff */
[----:B------:R-:W-:Y:S02]  /*2520*/  UIADD3 UR40, UPT, UPT, UR58, 0x6, URZ ;  /* 0x000000063a287890 */ /* 0x000fe4000fffe0ff */
[----:B------:R-:W-:Y:S02]  /*2530*/  UIADD3 UR38, UPT, UPT, UR56, 0x6, URZ ;  /* 0x0000000638267890 */ /* 0x000fe4000fffe0ff */
[----:B------:R-:W-:Y:S01]  /*2540*/  UIADD3 UR27, UPT, UPT, UR13, 0x38, URZ ;  /* 0x000000380d1b7890 */ /* 0x000fe2000fffe0ff */
[----:B------:R-:W-:Y:S01]  /*2550*/  UMOV UR67, 0x4008 ;  /* 0x0000400800437882 */ /* 0x000fe20000000000 */
        /* <DEDUP_REMOVED lines=11> */
[----:B------:R-:W-:Y:S05]  /*2610*/  @P3 BRA `(.L_x_42) ;  /* 0x0000000000103947 */ /* 0x000fea0003800000 */
[----:B------:R-:W-:Y:S06]  /*2620*/  USHF.L.U32 UR25, UR32, 0x1f, URZ ;  /* 0x0000001f20197899 */ /* 0x000fec00080006ff */
[----:B-1----:R-:W-:Y:S04]  /*2630*/  MOV R0, UR25 ;  /* 0x0000001900007c02 */ /* 0x002fe80008000f00 */
[----:B------:R-:W1:Y:S02]  /*2640*/  SYNCS.PHASECHK.TRANS64.TRYWAIT P0, [UR13], R0 ;  /* 0x00000000ff0075a7 */ /* 0x000e64000800110d */
[----:B-1----:R-:W-:Y:S05]  /*2650*/  @!P0 BRA `(.L_x_43) ;  /* 0x0000003800d48947 */ /* 0x002fea0003800000 */
.L_x_42:
[----:B------:R2:W-:Y:S01]  /*2660*/  UTCCP.T.S.2CTA.4x32dp128bit tmem[UR35+0x100], gdesc[UR66] ;  /* 0x00010042230079e7 */ /* 0x0005e20009300000 */
[----:B------:R2:W-:Y:S01]  /*2670*/  UTCCP.T.S.2CTA.4x32dp128bit tmem[UR35+0x104], gdesc[UR64] ;  /* 0x00010440230079e7 */ /* 0x0005e20009300000 */
[----:B------:R2:W-:Y:S01]  /*2680*/  UTCCP.T.S.2CTA.4x32dp128bit tmem[UR35+0x110], gdesc[UR62] ;  /* 0x0001103e230079e7 */ /* 0x0005e20009300000 */
[----:B------:R2:W-:Y:S01]  /*2690*/  UTCCP.T.S.2CTA.4x32dp128bit tmem[UR35+0x114], gdesc[UR60] ;  /* 0x0001143c230079e7 */ /* 0x0005e20009300000 */
[----:B------:R2:W-:Y:S01]  /*26a0*/  UTCQMMA.2CTA gdesc[UR56], gdesc[UR58], tmem[UR16], tmem[UR54], idesc[UR55], tmem[UR10], UP4 ;  /* 0x000a363a38007dea */ /* 0x0005e2000a200310 */
[----:B------:R2:W-:Y:S01]  /*26b0*/  UTCQMMA.2CTA gdesc[UR50], gdesc[UR52], tmem[UR16], tmem[UR48], idesc[UR49], tmem[UR6], UPT ;  /* 0x0006303432007dea */ /* 0x0005e2000ba00310 */
[----:B------:R2:W-:Y:S01]  /*26c0*/  UTCQMMA.2CTA gdesc[UR44], gdesc[UR46], tmem[UR16], tmem[UR42], idesc[UR43], tmem[UR8], UPT ;  /* 0x00082a2e2c007dea */ /* 0x0005e2000ba00310 */
[----:B------:R-:W-:Y:S01]  /*26d0*/  UPLOP3.LUT UP4, UPT, UPT, UPT, UPT, 0x80, 0x8 ;  /* 0x000000000008789c */ /* 0x000fe20003f8f070 */
[----:B------:R2:W-:Y:S01]  /*26e0*/  UTCQMMA.2CTA gdesc[UR38], gdesc[UR40], tmem[UR16], tmem[UR36], idesc[UR37], tmem[UR4], UPT ;  /* 0x0004242826007dea */ /* 0x0005e2000ba00310 */
[----:B------:R2:W-:Y:S01]  /*26f0*/  UTCBAR.2CTA.MULTICAST [UR27], URZ, UR26 ;  /* 0x000000ff1b0073e9 */ /* 0x0005e2000820081a */
[----:B------:R-:W-:Y:S02]  /*2700*/  NOP ;  /* 0x0000000000007918 */ /* 0x000fe40000000000 */
.L_x_41:
[----:B------:R-:W-:Y:S01]  /*2710*/  UIADD3 UR29, UPT, UPT, UR29, 0x1, URZ ;  /* 0x000000011d1d7890 */ /* 0x000fe2000fffe0ff */
[----:B------:R-:W-:Y:S01]  /*2720*/  PLOP3.LUT P3, PT, PT, PT, PT, 0x80, 0x8 ;  /* 0x000000000008781c */ /* 0x000fe20003f6f070 */
[----:B------:R-:W-:Y:S02]  /*2730*/  UISETP.GT.U32.AND UP3, UPT, UR28, 0x1e, UPT ;  /* 0x0000001e1c00788c */ /* 0x000fe4000bf64070 */
[----:B------:R-:W-:Y:S02]  /*2740*/  UISETP.NE.AND UP2, UPT, UR29, 0x7, UPT ;  /* 0x000000071d00788c */ /* 0x000fe4000bf45270 */
[----:B------:R-:W-:Y:S02]  /*2750*/  UISETP.NE.OR UP3, UPT, UR23, URZ, UP3 ;  /* 0x000000ff1700728c */ /* 0x000fe40009f65670 */
[----:B------:R-:W-:Y:S02]  /*2760*/  USEL UR13, URZ, 0x1, UP2 ;  /* 0x00000001ff0d7887 */ /* 0x000fe40009000000 */
[----:B------:R-:W-:Y:S02]  /*2770*/  USEL UR29, UR29, URZ, UP2 ;  /* 0x000000ff1d1d7287 */ /* 0x000fe40009000000 */
[----:B------:R-:W-:Y:S01]  /*2780*/  ULOP3.LUT UR32, UR32, UR13, URZ, 0x3c, !UPT ;  /* 0x0000000d20207292 */ /* 0x000fe2000f8e3cff */
[----:B------:R-:W-:Y:S01]  /*2790*/  PLOP3.LUT P0, PT, PT, PT, UP3, 0x80, 0x8 ;  /* 0x000000000008781c */ /* 0x000fe20003f0f038 */
[----:B------:R-:W-:Y:S03]  /*27a0*/  UIADD3 UR28, UPT, UPT, UR28, 0x1, URZ ;  /* 0x000000011c1c7890 */ /* 0x000fe6000fffe0ff */
[----:B------:R-:W-:Y:S02]  /*27b0*/  @!UP3 USHF.L.U32 UR13, UR32, 0x1f, URZ ;  /* 0x0000001f200db899 */ /* 0x000fe400080006ff */
[----:B------:R-:W-:Y:S02]  /*27c0*/  @!UP3 ULEA UR25, UR29, UR12, 0x3 ;  /* 0x0000000c1d19b291 */ /* 0x000fe4000f8e18ff */
[----:B------:R-:W-:Y:S02]  /*27d0*/  UISETP.NE.AND UP2, UPT, UR28, 0x20, UPT ;  /* 0x000000201c00788c */ /* 0x000fe4000bf45270 */
[----:B-1----:R-:W-:Y:S05]  /*27e0*/  IMAD.U32 R0, RZ, RZ, UR13 ;  /* 0x0000000dff007e24 */ /* 0x002fea000f8e00ff */
[----:B------:R3:W4:Y:S02]  /*27f0*/  @!P0 SYNCS.PHASECHK.TRANS64.TRYWAIT P3, [UR25], R0 ;  /* 0x00000000ff0085a7 */ /* 0x0007240008061119 */
[----:B------:R-:W-:Y:S05]  /*2800*/  BRA.U UP2, `(.L_x_44) ;  /* 0xfffffffd02147547 */ /* 0x000fea000b83ffff */
[----:B------:R-:W-:Y:S01]  /*2810*/  UIADD3 UR33, UPT, UPT, UR33, 0x1, URZ ;  /* 0x0000000121217890 */ /* 0x000fe2000fffe0ff */
[----:B------:R-:W-:Y:S01]  /*2820*/  PLOP3.LUT P0, PT, PT, PT, UP1, 0x80, 0x8 ;  /* 0x000000000008781c */ /* 0x000fe20003f0f018 */
[----:B------:R-:W-:Y:S01]  /*2830*/  IMAD.U32 R3, R4, -0x80000000, RZ ;  /* 0x8000000004037824 */ /* 0x000fe200078e00ff */
[----:B------:R-:W-:Y:S01]  /*2840*/  LEA R2, R5, UR12, 0x3 ;  /* 0x0000000c05027c11 */ /* 0x000fe2000f8e18ff */
[----:B------:R-:W-:-:S04]  /*2850*/  UISETP.NE.AND UP2, UPT, UR33, 0x2, UPT ;  /* 0x000000022100788c */ /* 0x000fc8000bf45270 */
[----:B------:R-:W-:Y:S02]  /*2860*/  USEL UR13, URZ, 0x1, UP2 ;  /* 0x00000001ff0d7887 */ /* 0x000fe40009000000 */
[----:B------:R-:W-:Y:S02]  /*2870*/  USEL UR33, UR33, URZ, UP2 ;  /* 0x000000ff21217287 */ /* 0x000fe40009000000 */
[----:B------:R-:W-:Y:S02]  /*2880*/  ULOP3.LUT UR34, UR34, UR13, URZ, 0x3c, !UPT ;  /* 0x0000000d22227292 */ /* 0x000fe4000f8e3cff */
[----:B--2---:R-:W-:Y:S02]  /*2890*/  @!UP1 ULEA UR16, UR33, UR12, 0x3 ;  /* 0x0000000c21109291 */ /* 0x004fe4000f8e18ff */
[----:B------:R-:W-:-:S06]  /*28a0*/  @!UP1 USHF.L.U32 UR13, UR34, 0x1f, URZ ;  /* 0x0000001f220d9899 */ /* 0x000fcc00080006ff */
[----:B---3--:R-:W-:Y:S01]  /*28b0*/  IMAD.U32 R0, RZ, RZ, UR13 ;  /* 0x0000000dff007e24 */ /* 0x008fe2000f8e00ff */
[----:B------:R-:W-:Y:S06]  /*28c0*/  BRA.U UP1, `(.L_x_45) ;  /* 0x0000000101107547 */ /* 0x000fec000b800000 */
[----:B------:R-:W-:Y:S01]  /*28d0*/  UIADD3 UR17, UPT, UPT, UR17, 0x70, URZ ;  /* 0x0000007011117890 */ /* 0x000fe2000fffe0ff */
[----:B------:R-:W-:-:S08]  /*28e0*/  UMOV UR13, 0x3 ;  /* 0x00000003000d7882 */ /* 0x000fd00000000000 */
[----:B------:R1:W-:Y:S01]  /*28f0*/  UTCBAR.2CTA.MULTICAST [UR17], URZ, UR13 ;  /* 0x000000ff110073e9 */ /* 0x0003e2000820080d */
[----:B------:R-:W-:Y:S02]  /*2900*/  NOP ;  /* 0x0000000000007918 */ /* 0x000fe40000000000 */
.L_x_45:
[----:B------:R2:W-:Y:S01]  /*2910*/  @!P0 SYNCS.PHASECHK.TRANS64.TRYWAIT PT, [UR16+0x80], R0 ;  /* 0x00008000ff0085a7 */ /* 0x0005e200080e1110 */
[----:B------:R-:W3:Y:S02]  /*2920*/  SYNCS.PHASECHK.TRANS64.TRYWAIT P0, [R2+URZ+0x90], R3 ;  /* 0x00009003020075a7 */ /* 0x000ee400080011ff */
[----:B--23--:R-:W-:Y:S05]  /*2930*/  @!P0 BRA `(.L_x_46) ;  /* 0x00000038003c8947 */ /* 0x00cfea0003800000 */
.L_x_104:
[C---:B------:R-:W-:Y:S01]  /*2940*/  LEA R0, R5.reuse, UR12, 0x4 ;  /* 0x0000000c05007c11 */ /* 0x040fe2000f8e20ff */
[----:B------:R-:W-:Y:S02]  /*2950*/  VIADD R5, R5, 0x1 ;  /* 0x0000000105057836 */ /* 0x000fe40000000000 */
[----:B------:R-:W-:-:S03]  /*2960*/  IMAD.MOV.U32 R3, RZ, RZ, 0x1 ;  /* 0x00000001ff037424 */ /* 0x000fc600078e00ff */
[----:B------:R-:W3:Y:S01]  /*2970*/  LDS R0, [R0+0x3241c] ;  /* 0x03241c0000007984 */ /* 0x000ee20000000800 */
[C---:B------:R-:W-:Y:S01]  /*2980*/  ISETP.NE.AND P1, PT, R5.reuse, 0x2, PT ;  /* 0x000000020500780c */ /* 0x040fe20003f25270 */
[----:B------:R5:W-:Y:S06]  /*2990*/  MEMBAR.ALL.CTA ;  /* 0x0000000000007992 */ /* 0x000bec0000008000 */
[----:B-----5:R-:W5:Y:S01]  /*29a0*/  FENCE.VIEW.ASYNC.S ;  /* 0x00000000000073c6 */ /* 0x020f620000000000 */
[----:B------:R-:W-:Y:S01]  /*29b0*/  SEL R5, R5, RZ, P1 ;  /* 0x000000ff05057207 */ /* 0x000fe20000800000 */
[----:B-----5:R5:W-:Y:S01]  /*29c0*/  SYNCS.ARRIVE.TRANS64.ART0 RZ, [R2+URZ+0xa0], R3 ;  /* 0x0000a00302ff79a7 */ /* 0x020be200085000ff */
[----:B---3--:R-:W-:-:S02]  /*29d0*/  ISETP.NE.AND P0, PT, R0, 0x1, PT ;  /* 0x000000010000780c */ /* 0x008fc40003f05270 */
[----:B-----5:R-:W-:-:S04]  /*29e0*/  SEL R3, RZ, 0x1, P1 ;  /* 0x00000001ff037807 */ /* 0x020fc80000800000 */
[----:B------:R-:W-:-:S07]  /*29f0*/  LOP3.LUT R4, R4, R3, RZ, 0x3c, !PT ;  /* 0x0000000304047212 */ /* 0x000fce00078e3cff */
[----:B------:R-:W-:Y:S05]  /*2a00*/  @!P0 BRA `(.L_x_47) ;  /* 0xfffffff800448947 */ /* 0x000fea000383ffff */
[----:B------:R-:W-:-:S06]  /*2a10*/  UIADD3 UR33, UPT, UPT, UR33, 0x1, URZ ;  /* 0x0000000121217890 */ /* 0x000fcc000fffe0ff */
[----:B------:R-:W-:Y:S02]  /*2a20*/  MOV R0, UR33 ;  /* 0x0000002100007c02 */ /* 0x000fe40008000f00 */
.L_x_38:
[----:B------:R-:W-:-:S09]  /*2a30*/  UISETP.NE.AND UP0, UPT, UR15, URZ, UPT ;  /* 0x000000ff0f00728c */ /* 0x000fd2000bf05270 */
[----:B------:R-:W-:Y:S05]  /*2a40*/  BRA.U UP0, `(.L_x_48) ;  /* 0x0000000100787547 */ /* 0x000fea000b800000 */
[----:B------:R-:W-:-:S04]  /*2a50*/  ISETP.NE.AND P0, PT, R0, 0x2, PT ;  /* 0x000000020000780c */ /* 0x000fc80003f05270 */
[----:B--2---:R-:W-:Y:S02]  /*2a60*/  SEL R2, RZ, 0x1, P0 ;  /* 0x00000001ff027807 */ /* 0x004fe40000000000 */
[----:B------:R-:W-:Y:S02]  /*2a70*/  SEL R0, R0, RZ, P0 ;  /* 0x000000ff00007207 */ /* 0x000fe40000000000 */
[----:B------:R-:W-:Y:S02]  /*2a80*/  LOP3.LUT R2, R2, UR34, RZ, 0x3c, !PT ;  /* 0x0000002202027c12 */ /* 0x000fe4000f8e3cff */
[----:B------:R-:W-:-:S03]  /*2a90*/  LEA R0, R0, UR12, 0x3 ;  /* 0x0000000c00007c11 */ /* 0x000fc6000f8e18ff */
[----:B------:R-:W-:-:S04]  /*2aa0*/  IMAD.U32 R2, R2, -0x80000000, RZ ;  /* 0x8000000002027824 */ /* 0x000fc800078e00ff */
[----:B------:R-:W-:-:S04]  /*2ab0*/  IMAD.MOV.U32 R3, RZ, RZ, R2 ;  /* 0x000000ffff037224 */ /* 0x000fc800078e0002 */
[----:B------:R2:W3:Y:S03]  /*2ac0*/  SYNCS.PHASECHK.TRANS64.TRYWAIT P0, [R0+URZ+0x80], R3 ;  /* 0x00008003000075a7 */ /* 0x0004e600080011ff */
[----:B---3--:R-:W-:Y:S05]  /*2ad0*/  @!P0 NANOSLEEP.SYNCS 0x989680 ;  /* 0x009896800000895d */ /* 0x008fea0003900000 */
[----:B------:R-:W3:Y:S02]  /*2ae0*/  @!P0 SYNCS.PHASECHK.TRANS64 P0, [R0+URZ+0x80], R3 ;  /* 0x00008003000085a7 */ /* 0x000ee400080010ff */
[----:B---3--:R-:W-:Y:S05]  /*2af0*/  @P0 BRA `(.L_x_48) ;  /* 0x00000000004c0947 */ /* 0x008fea0003800000 */
.L_x_49:
[----:B---3--:R3:W1:Y:S02]  /*2b00*/  SYNCS.PHASECHK.TRANS64.TRYWAIT P0, [R0+URZ+0x80], R3 ;  /* 0x00008003000075a7 */ /* 0x00866400080011ff */
[----:B-1----:R-:W-:Y:S05]  /*2b10*/  @!P0 NANOSLEEP.SYNCS 0x989680 ;  /* 0x009896800000895d */ /* 0x002fea0003900000 */
[----:B------:R-:W1:Y:S02]  /*2b20*/  @!P0 SYNCS.PHASECHK.TRANS64 P0, [R0+URZ+0x80], R3 ;  /* 0x00008003000085a7 */ /* 0x000e6400080010ff */
[----:B-1----:R-:W-:Y:S05]  /*2b30*/  @!P0 BRA `(.L_x_49) ;  /* 0xfffffffc00f08947 */ /* 0x002fea000383ffff */
[----:B------:R-:W-:Y:S05]  /*2b40*/  BRA `(.L_x_48) ;  /* 0x0000000000387947 */ /* 0x000fea0003800000 */
.L_x_36:
[----:B------:R-:W-:-:S13]  /*2b50*/  ISETP.NE.AND P0, PT, R78, RZ, PT ;  /* 0x000000ff4e00720c */ /* 0x000fda0003f05270 */
[----:B------:R-:W-:Y:S05]  /*2b60*/  @P0 BRA `(.L_x_50) ;  /* 0x00000000002c0947 */ /* 0x000fea0003800000 */
[----:B------:R-:W4:Y:S01]  /*2b70*/  S2UR UR5, SR_CgaCtaId ;  /* 0x00000000000579c3 */ /* 0x000f220000008800 */
[----:B-1----:R-:W-:Y:S01]  /*2b80*/  UMOV UR6, 0x400 ;  /* 0x0000040000067882 */ /* 0x002fe20000000000 */
[----:B------:R-:W-:Y:S01]  /*2b90*/  UMOV UR4, 0x20 ;  /* 0x0000002000047882 */ /* 0x000fe20000000000 */
[----:B------:R-:W-:Y:S01]  /*2ba0*/  ELECT P0, URZ, PT ;  /* 0x0000000000ff782f */ /* 0x000fe20003800000 */
[----:B----4-:R-:W-:Y:S02]  /*2bb0*/  ULEA UR5, UR5, UR6, 0x18 ;  /* 0x0000000605057291 */ /* 0x010fe4000f8ec0ff */
[----:B------:R-:W-:-:S04]  /*2bc0*/  UIADD3 UR6, UPT, UPT, -UR4, 0x100000, URZ ;  /* 0x0010000004067890 */ /* 0x000fc8000fffe1ff */
[----:B------:R-:W-:Y:S02]  /*2bd0*/  USHF.L.U32 UR7, UR6, 0xb, URZ ;  /* 0x0000000b06077899 */ /* 0x000fe400080006ff */
[----:B------:R-:W-:Y:S01]  /*2be0*/  USHF.L.U32 UR6, UR6, 0x1, URZ ;  /* 0x0000000106067899 */ /* 0x000fe200080006ff */
[----:B------:R-:W1:Y:S11]  /*2bf0*/  FENCE.VIEW.ASYNC.S ;  /* 0x00000000000073c6 */ /* 0x000e760000000000 */
[----:B-1----:R4:W1:Y:S02]  /*2c00*/  SYNCS.EXCH.64 URZ, [UR5+0xb0], UR6 ;  /* 0x0000b00605ff75b2 */ /* 0x0028640008000100 */
[----:B----4-:R-:W-:Y:S01]  /*2c10*/  NOP ;  /* 0x0000000000007918 */ /* 0x010fe20000000000 */
.L_x_50:
[----:B------:R-:W-:Y:S01]  /*2c20*/  NOP ;  /* 0x0000000000007918 */ /* 0x000fe20000000000 */
.L_x_48:
[C---:B------:R-:W-:Y:S02]  /*2c30*/  ISETP.NE.AND P0, PT, R78.reuse, RZ, PT ;  /* 0x000000ff4e00720c */ /* 0x040fe40003f05270 */
[----:B------:R-:W-:-:S11]  /*2c40*/  ISETP.GT.AND P1, PT, R78, 0x3, PT ;  /* 0x000000034e00780c */ /* 0x000fd60003f24270 */
[----:B------:R-:W-:Y:S05]  /*2c50*/  @P0 BRA `(.L_x_51) ;  /* 0x00000000002c0947 */ /* 0x000fea0003800000 */
[----:B------:R-:W5:Y:S01]  /*2c60*/  S2UR UR5, SR_CgaCtaId ;  /* 0x00000000000579c3 */ /* 0x000f620000008800 */
[----:B-1----:R-:W-:Y:S01]  /*2c70*/  UMOV UR6, 0x400 ;  /* 0x0000040000067882 */ /* 0x002fe20000000000 */
[----:B------:R-:W-:Y:S01]  /*2c80*/  UMOV UR4, 0x20 ;  /* 0x0000002000047882 */ /* 0x000fe20000000000 */
[----:B------:R-:W-:Y:S01]  /*2c90*/  ELECT P2, URZ, PT ;  /* 0x0000000000ff782f */ /* 0x000fe20003840000 */
[----:B-----5:R-:W-:Y:S02]  /*2ca0*/  ULEA UR5, UR5, UR6, 0x18 ;  /* 0x0000000605057291 */ /* 0x020fe4000f8ec0ff */
[----:B------:R-:W-:-:S04]  /*2cb0*/  UIADD3 UR6, UPT, UPT, -UR4, 0x100000, URZ ;  /* 0x0010000004067890 */ /* 0x000fc8000fffe1ff */
[----:B------:R-:W-:Y:S02]  /*2cc0*/  USHF.L.U32 UR7, UR6, 0xb, URZ ;  /* 0x0000000b06077899 */ /* 0x000fe400080006ff */
[----:B------:R-:W-:Y:S01]  /*2cd0*/  USHF.L.U32 UR6, UR6, 0x1, URZ ;  /* 0x0000000106067899 */ /* 0x000fe200080006ff */
[----:B------:R-:W1:Y:S11]  /*2ce0*/  FENCE.VIEW.ASYNC.S ;  /* 0x00000000000073c6 */ /* 0x000e760000000000 */
[----:B-1----:R1:W3:Y:S01]  /*2cf0*/  SYNCS.EXCH.64 URZ, [UR5+0xb0], UR6 ;  /* 0x0000b00605ff75b2 */ /* 0x0022e20008000100 */
[----:B------:R-:W-:Y:S01]  /*2d00*/  NOP ;  /* 0x0000000000007918 */ /* 0x000fe20000000000 */
.L_x_51:
[----:B------:R-:W-:Y:S01]  /*2d10*/  NOP ;  /* 0x0000000000007918 */ /* 0x000fe20000000000 */
[----:B------:R-:W-:Y:S01]  /*2d20*/  @P1 NOP ;  /* 0x0000000000001918 */ /* 0x000fe20000000000 */
[----:B------:R-:W-:Y:S05]  /*2d30*/  @P1 BRA `(.L_x_52) ;  /* 0x0000003000241947 */ /* 0x000fea0003800000 */
[----:B------:R-:W-:Y:S05]  /*2d40*/  @P0 BRA `(.L_x_53) ;  /* 0x00000000002c0947 */ /* 0x000fea0003800000 */
[----:B-1----:R-:W1:Y:S01]  /*2d50*/  S2UR UR5, SR_CgaCtaId ;  /* 0x00000000000579c3 */ /* 0x002e620000008800 */
[----:B------:R-:W-:Y:S01]  /*2d60*/  UMOV UR6, 0x400 ;  /* 0x0000040000067882 */ /* 0x000fe20000000000 */
[----:B------:R-:W-:Y:S01]  /*2d70*/  UMOV UR4, 0x20 ;  /* 0x0000002000047882 */ /* 0x000fe20000000000 */
[----:B------:R-:W-:Y:S01]  /*2d80*/  ELECT P1, URZ, PT ;  /* 0x0000000000ff782f */ /* 0x000fe20003820000 */
[----:B-1----:R-:W-:Y:S02]  /*2d90*/  ULEA UR5, UR5, UR6, 0x18 ;  /* 0x0000000605057291 */ /* 0x002fe4000f8ec0ff */
[----:B------:R-:W-:-:S04]  /*2da0*/  UIADD3 UR6, UPT, UPT, -UR4, 0x100000, URZ ;  /* 0x0010000004067890 */ /* 0x000fc8000fffe1ff */
[----:B------:R-:W-:Y:S02]  /*2db0*/  USHF.L.U32 UR7, UR6, 0xb, URZ ;  /* 0x0000000b06077899 */ /* 0x000fe400080006ff */
[----:B------:R-:W-:Y:S01]  /*2dc0*/  USHF.L.U32 UR6, UR6, 0x1, URZ ;  /* 0x0000000106067899 */ /* 0x000fe200080006ff */
[----:B------:R-:W1:Y:S11]  /*2dd0*/  FENCE.VIEW.ASYNC.S ;  /* 0x00000000000073c6 */ /* 0x000e760000000000 */
[----:B-1----:R1:W4:Y:S01]  /*2de0*/  SYNCS.EXCH.64 URZ, [UR5+0xb0], UR6 ;  /* 0x0000b00605ff75b2 */ /* 0x0023220008000100 */
[----:B------:R-:W-:Y:S01]  /*2df0*/  NOP ;  /* 0x0000000000007918 */ /* 0x000fe20000000000 */
.L_x_53:
[----:B------:R-:W-:Y:S01]  /*2e00*/  NOP ;  /* 0x0000000000007918 */ /* 0x000fe20000000000 */
[----:B------:R-:W-:Y:S05]  /*2e10*/  @P0 BRA `(.L_x_54) ;  /* 0x00000004008c0947 */ /* 0x000fea0003800000 */
[----:B------:R-:W5:Y:S01]  /*2e20*/  S2R R5, SR_CgaCtaId ;  /* 0x0000000000057919 */ /* 0x000f620000008800 */
[----:B-1-34-:R-:W-:Y:S01]  /*2e30*/  NOP ;  /* 0x0000000000007918 */ /* 0x01afe20000000000 */
[----:B--2---:R-:W-:Y:S02]  /*2e40*/  MOV R0, 0x40 ;  /* 0x0000004000007802 */ /* 0x004fe40000000f00 */
[----:B------:R-:W-:Y:S02]  /*2e50*/  MOV R4, 0x400 ;  /* 0x0000040000047802 */ /* 0x000fe40000000f00 */
[C---:B-----5:R-:W-:Y:S02]  /*2e60*/  LEA R0, R5.reuse, R0, 0x18 ;  /* 0x0000000005007211 */ /* 0x060fe400078ec0ff */
[----:B------:R-:W-:-:S04]  /*2e70*/  LEA R4, R5, R4, 0x18 ;  /* 0x0000000405047211 */ /* 0x000fc800078ec0ff */
[----:B------:R-:W1:Y:S02]  /*2e80*/  LDS.U8 R0, [R0] ;  /* 0x0000000000007984 */ /* 0x000e640000000000 */
[----:B-1----:R-:W-:-:S13]  /*2e90*/  ISETP.NE.AND P0, PT, R0, RZ, PT ;  /* 0x000000ff0000720c */ /* 0x002fda0003f05270 */
[----:B------:R-:W-:Y:S05]  /*2ea0*/  @P0 BRA `(.L_x_55) ;  /* 0x0000000400500947 */ /* 0x000fea0003800000 */
[C---:B------:R-:W-:Y:S02]  /*2eb0*/  LOP3.LUT R0, R5.reuse, 0x1, RZ, 0xc0, !PT ;  /* 0x0000000105007812 */ /* 0x040fe400078ec0ff */
[----:B------:R-:W-:Y:S02]  /*2ec0*/  LOP3.LUT R10, R5, 0x1, RZ, 0x3c, !PT ;  /* 0x00000001050a7812 */ /* 0x000fe400078e3cff */
[----:B------:R-:W-:-:S13]  /*2ed0*/  ISETP.NE.U32.AND P1, PT, R0, 0x1, PT ;  /* 0x000000010000780c */ /* 0x000fda0003f25070 */
[----:B------:R-:W-:Y:S05]  /*2ee0*/  @!P1 BRA `(.L_x_56) ;  /* 0x0000000000c49947 */ /* 0x000fea0003800000 */
[----:B------:R-:W-:Y:S01]  /*2ef0*/  ELECT P0, URZ, PT ;  /* 0x0000000000ff782f */ /* 0x000fe20003800000 */
[----:B------:R-:W-:-:S12]  /*2f00*/  BSSY B0, `(.L_x_56) ;  /* 0x000002f000007945 */ /* 0x000fd80003800000 */
[----:B------:R-:W-:Y:S05]  /*2f10*/  @!P0 BRA `(.L_x_57) ;  /* 0x0000000000b48947 */ /* 0x000fea0003800000 */
[----:B------:R-:W-:-:S05]  /*2f20*/  UMOV UR4, 0x10 ;  /* 0x0000001000047882 */ /* 0x000fca0000000000 */
[----:B------:R-:W-:Y:S04]  /*2f30*/  DEPBAR.LE SB1, 0x36 ;  /* 0x00009d800000791a */ /* 0x000fe80000000000 */
[----:B------:R-:W1:Y:S02]  /*2f40*/  UTCATOMSWS.2CTA.FIND_AND_SET.ALIGN UP0, UR4, UR4 ;  /* 0x00000004000475e3 */ /* 0x000e640008200800 */
[----:B-1----:R-:W-:Y:S01]  /*2f50*/  PLOP3.LUT P0, PT, PT, PT, UP0, 0x80, 0x8 ;  /* 0x000000000008781c */ /* 0x002fe20003f0f008 */
[----:B------:R-:W-:-:S03]  /*2f60*/  IMAD.U32 R13, RZ, RZ, UR4 ;  /* 0x00000004ff0d7e24 */ /* 0x000fc6000f8e00ff */
[----:B------:R-:W-:-:S04]  /*2f70*/  SEL R0, RZ, 0xffffffff, !P0 ;  /* 0xffffffffff007807 */ /* 0x000fc80004000000 */
[----:B------:R-:W-:-:S13]  /*2f80*/  ISETP.NE.AND P0, PT, R0, RZ, PT ;  /* 0x000000ff0000720c */ /* 0x000fda0003f05270 */
[----:B------:R-:W-:Y:S05]  /*2f90*/  @P0 BRA `(.L_x_58) ;  /* 0x0000000000240947 */ /* 0x000fea0003800000 */
.L_x_59:
[----:B------:R-:W-:Y:S05]  /*2fa0*/  NANOSLEEP 0x64 ;  /* 0x000000640000795d */ /* 0x000fea0003800000 */
[----:B------:R-:W-:-:S05]  /*2fb0*/  UMOV UR4, 0x10 ;  /* 0x0000001000047882 */ /* 0x000fca0000000000 */
[----:B------:R-:W-:Y:S04]  /*2fc0*/  DEPBAR.LE SB1, 0x36 ;  /* 0x00009d800000791a */ /* 0x000fe80000000000 */
[----:B------:R-:W1:Y:S02]  /*2fd0*/  UTCATOMSWS.2CTA.FIND_AND_SET.ALIGN UP0, UR4, UR4 ;  /* 0x00000004000475e3 */ /* 0x000e640008200800 */
[----:B-1----:R-:W-:Y:S01]  /*2fe0*/  PLOP3.LUT P0, PT, PT, PT, UP0, 0x80, 0x8 ;  /* 0x000000000008781c */ /* 0x002fe20003f0f008 */
[----:B------:R-:W-:-:S03]  /*2ff0*/  IMAD.U32 R13, RZ, RZ, UR4 ;  /* 0x00000004ff0d7e24 */ /* 0x000fc6000f8e00ff */
[----:B------:R-:W-:-:S04]  /*3000*/  SEL R0, RZ, 0xffffffff, !P0 ;  /* 0xffffffffff007807 */ /* 0x000fc80004000000 */
[----:B------:R-:W-:-:S13]  /*3010*/  ISETP.NE.AND P0, PT, R0, RZ, PT ;  /* 0x000000ff0000720c */ /* 0x000fda0003f05270 */
[----:B------:R-:W-:Y:S05]  /*3020*/  @!P0 BRA `(.L_x_59) ;  /* 0xfffffffc00dc8947 */ /* 0x000fea000383ffff */
.L_x_58:
[----:B------:R-:W-:Y:S01]  /*3030*/  MOV R0, 0x60 ;  /* 0x0000006000007802 */ /* 0x000fe20000000f00 */
[----:B------:R-:W-:Y:S02]  /*3040*/  VIADD R7, R4, 0xb8 ;  /* 0x000000b804077836 */ /* 0x000fe40000000000 */
[----:B------:R-:W-:Y:S01]  /*3050*/  IMAD.MOV.U32 R8, RZ, RZ, 0x4 ;  /* 0x00000004ff087424 */ /* 0x000fe200078e00ff */
[----:B------:R-:W-:Y:S02]  /*3060*/  LEA R11, R5, R0, 0x18 ;  /* 0x00000000050b7211 */ /* 0x000fe400078ec0ff */
[----:B------:R-:W-:-:S03]  /*3070*/  MOV R0, 0x58 ;  /* 0x0000005800007802 */ /* 0x000fc60000000f00 */
[----:B------:R-:W1:Y:S01]  /*3080*/  LDS R14, [R11] ;  /* 0x000000000b0e7984 */ /* 0x000e620000000800 */
[----:B------:R-:W-:Y:S01]  /*3090*/  LEA R3, R5, R0, 0x18 ;  /* 0x0000000005037211 */ /* 0x000fe200078ec0ff */
[----:B-1----:R-:W-:-:S04]  /*30a0*/  IMAD.U32 R14, R14, -0x80000000, RZ ;  /* 0x800000000e0e7824 */ /* 0x002fc800078e00ff */
[----:B------:R-:W1:Y:S02]  /*30b0*/  SYNCS.PHASECHK.TRANS64.TRYWAIT P0, [R3+URZ], R14 ;  /* 0x0000000e030075a7 */ /* 0x000e6400080011ff */
[----:B-1----:R-:W-:Y:S05]  /*30c0*/  @P0 BRA `(.L_x_60) ;  /* 0x0000000000080947 */ /* 0x002fea0003800000 */
[----:B------:R-:W1:Y:S02]  /*30d0*/  SYNCS.PHASECHK.TRANS64.TRYWAIT P0, [R3+URZ], R14 ;  /* 0x0000000e030075a7 */ /* 0x000e6400080011ff */
[----:B-1----:R-:W-:Y:S05]  /*30e0*/  @!P0 BRA `(.L_x_61) ;  /* 0x00000030006c8947 */ /* 0x002fea0003800000 */
.L_x_60:
[C---:B-1----:R-:W-:Y:S01]  /*30f0*/  PRMT R3, R10.reuse, 0x654, R3 ;  /* 0x000006540a037816 */ /* 0x042fe20000000003 */
[C---:B------:R-:W-:Y:S01]  /*3100*/  IMAD.SHL.U32 R9, R13.reuse, 0x20, RZ ;  /* 0x000000200d097824 */ /* 0x040fe200078e00ff */
[----:B------:R-:W-:Y:S01]  /*3110*/  PRMT R2, R10, 0x654, R7 ;  /* 0x000006540a027816 */ /* 0x000fe20000000007 */
[----:B------:R-:W-:Y:S01]  /*3120*/  IMAD.MOV.U32 R6, RZ, RZ, 0xffff ;  /* 0x0000ffffff067424 */ /* 0x000fe200078e00ff */
[----:B------:R1:W-:Y:S01]  /*3130*/  SYNCS.ARRIVE.TRANS64.RED RZ, [R3+URZ], R8 ;  /* 0x0000000803ff79a7 */ /* 0x0003e200080004ff */
[----:B------:R-:W-:Y:S01]  /*3140*/  IMAD.MOV.U32 R0, RZ, RZ, 0x1 ;  /* 0x00000001ff007424 */ /* 0x000fe200078e00ff */
[----:B------:R2:W-:Y:S01]  /*3150*/  STS [R4+0xb8], R9 ;  /* 0x0000b80904007388 */ /* 0x0005e20000000800 */
[----:B------:R-:W-:Y:S01]  /*3160*/  VIADD R7, R13, 0x10 ;  /* 0x000000100d077836 */ /* 0x000fe20000000000 */
[----:B------:R-:W-:Y:S02]  /*3170*/  SHF.L.U32 R6, R6, R13, RZ ;  /* 0x0000000d06067219 */ /* 0x000fe400000006ff */
[----:B------:R2:W-:Y:S02]  /*3180*/  STAS [R2.64], R13 ;  /* 0x0000000d02007dbd */ /* 0x0005e4000c0008ff */
[----:B------:R-:W-:-:S04]  /*3190*/  SHF.L.U32 R7, R0, R7, RZ ;  /* 0x0000000700077219 */ /* 0x000fc800000006ff */
[----:B------:R-:W-:Y:S02]  /*31a0*/  LOP3.LUT R6, R7, R6, RZ, 0xfc, !PT ;  /* 0x0000000607067212 */ /* 0x000fe400078efcff */
[----:B-1----:R-:W-:-:S04]  /*31b0*/  MOV R8, 0x50 ;  /* 0x0000005000087802 */ /* 0x002fc80000000f00 */
[----:B------:R-:W-:-:S05]  /*31c0*/  LEA R7, R5, R8, 0x18 ;  /* 0x0000000805077211 */ /* 0x000fca00078ec0ff */
[----:B------:R2:W-:Y:S04]  /*31d0*/  ATOMS.OR RZ, [R7], R6 ;  /* 0x0000000607ff738c */ /* 0x0005e80003000000 */
[----:B------:R2:W-:Y:S02]  /*31e0*/  ATOMS.XOR RZ, [R11], R0 ;  /* 0x000000000bff738c */ /* 0x0005e40003800000 */
.L_x_57:
[----:B------:R-:W-:Y:S05]  /*31f0*/  BSYNC B0 ;  /* 0x0000000000007941 */ /* 0x000fea0003800000 */
.L_x_56:
[----:B------:R-:W-:Y:S05]  /*3200*/  @P1 BRA `(.L_x_62) ;  /* 0x0000000000881947 */ /* 0x000fea0003800000 */
[----:B------:R-:W-:Y:S05]  /*3210*/  WARPSYNC.ALL ;  /* 0x0000000000007948 */ /* 0x000fea0003800000 */
[----:B------:R-:W-:Y:S01]  /*3220*/  NOP ;  /* 0x0000000000007918 */ /* 0x000fe20000000000 */
[----:B------:R-:W-:-:S13]  /*3230*/  ELECT P0, URZ, PT ;  /* 0x0000000000ff782f */ /* 0x000fda0003800000 */
[----:B------:R-:W-:Y:S05]  /*3240*/  @!P0 BRA `(.L_x_62) ;  /* 0x0000000000788947 */ /* 0x000fea0003800000 */
[----:B--2---:R-:W-:Y:S02]  /*3250*/  MOV R0, 0x60 ;  /* 0x0000006000007802 */ /* 0x004fe40000000f00 */
[----:B------:R-:W-:Y:S02]  /*3260*/  MOV R2, 0x58 ;  /* 0x0000005800027802 */ /* 0x000fe40000000f00 */
[C---:B------:R-:W-:Y:S02]  /*3270*/  LEA R7, R5.reuse, R0, 0x18 ;  /* 0x0000000005077211 */ /* 0x040fe400078ec0ff */
[----:B------:R-:W-:-:S03]  /*3280*/  LEA R3, R5, R2, 0x18 ;  /* 0x0000000205037211 */ /* 0x000fc600078ec0ff */
[----:B------:R-:W1:Y:S02]  /*3290*/  LDS R0, [R7] ;  /* 0x0000000007007984 */ /* 0x000e640000000800 */
[----:B-1----:R-:W-:-:S04]  /*32a0*/  IMAD.U32 R8, R0, -0x80000000, RZ ;  /* 0x8000000000087824 */ /* 0x002fc800078e00ff */
[----:B------:R-:W1:Y:S02]  /*32b0*/  SYNCS.PHASECHK.TRANS64.TRYWAIT P0, [R3+URZ], R8 ;  /* 0x00000008030075a7 */ /* 0x000e6400080011ff */
[----:B-1----:R-:W-:Y:S05]  /*32c0*/  @P0 BRA `(.L_x_63) ;  /* 0x0000000000080947 */ /* 0x002fea0003800000 */
[----:B------:R-:W1:Y:S02]  /*32d0*/  SYNCS.PHASECHK.TRANS64.TRYWAIT P0, [R3+URZ], R8 ;  /* 0x00000008030075a7 */ /* 0x000e6400080011ff */
[----:B-1----:R-:W-:Y:S05]  /*32e0*/  @!P0 BRA `(.L_x_64) ;  /* 0x0000003000048947 */ /* 0x002fea0003800000 */
.L_x_63:
[----:B------:R-:W2:Y:S01]  /*32f0*/  LDS R13, [R4+0xb8] ;  /* 0x0000b800040d7984 */ /* 0x000ea20000000800 */
[----:B------:R-:W-:Y:S01]  /*3300*/  IMAD.MOV.U32 R2, RZ, RZ, 0xffff ;  /* 0x0000ffffff027424 */ /* 0x000fe200078e00ff */
[----:B-1----:R-:W-:Y:S01]  /*3310*/  PRMT R3, R10, 0x654, R3 ;  /* 0x000006540a037816 */ /* 0x002fe20000000003 */
[----:B------:R-:W-:Y:S02]  /*3320*/  IMAD.MOV.U32 R0, RZ, RZ, 0x1 ;  /* 0x00000001ff007424 */ /* 0x000fe400078e00ff */
[C---:B--2---:R-:W-:Y:S01]  /*3330*/  IMAD.SHL.U32 R11, R13.reuse, 0x20, RZ ;  /* 0x000000200d0b7824 */ /* 0x044fe200078e00ff */
[----:B------:R-:W-:Y:S01]  /*3340*/  SHF.L.U32 R2, R2, R13, RZ ;  /* 0x0000000d02027219 */ /* 0x000fe200000006ff */
[----:B------:R-:W-:-:S03]  /*3350*/  VIADD R9, R13, 0x10 ;  /* 0x000000100d097836 */ /* 0x000fc60000000000 */
[----:B------:R1:W-:Y:S01]  /*3360*/  STS [R4+0xb8], R11 ;  /* 0x0000b80b04007388 */ /* 0x0003e20000000800 */
[----:B------:R-:W-:Y:S02]  /*3370*/  MOV R6, 0x50 ;  /* 0x0000005000067802 */ /* 0x000fe40000000f00 */
[----:B------:R-:W-:Y:S02]  /*3380*/  SHF.L.U32 R9, R0, R9, RZ ;  /* 0x0000000900097219 */ /* 0x000fe400000006ff */
[----:B------:R-:W-:Y:S02]  /*3390*/  LEA R5, R5, R6, 0x18 ;  /* 0x0000000605057211 */ /* 0x000fe400078ec0ff */
[----:B------:R-:W-:-:S05]  /*33a0*/  LOP3.LUT R2, R9, R2, RZ, 0xfc, !PT ;  /* 0x0000000209027212 */ /* 0x000fca00078efcff */
[----:B------:R1:W-:Y:S01]  /*33b0*/  ATOMS.OR RZ, [R5], R2 ;  /* 0x0000000205ff738c */ /* 0x0003e20003000000 */
[----:B------:R1:W-:Y:S03]  /*33c0*/  SYNCS.ARRIVE.TRANS64.RED.A1T0 RZ, [R3+URZ], RZ ;  /* 0x000000ff03ff79a7 */ /* 0x0003e600081004ff */
[----:B------:R1:W-:Y:S01]  /*33d0*/  ATOMS.XOR RZ, [R7], R0 ;  /* 0x0000000007ff738c */ /* 0x0003e20003800000 */
[----:B------:R-:W-:Y:S05]  /*33e0*/  BRA `(.L_x_62) ;  /* 0x0000000000107947 */ /* 0x000fea0003800000 */
.L_x_55:
[----:B------:R-:W-:Y:S02]  /*33f0*/  MOV R3, 0xffffffff ;  /* 0xffffffff00037802 */ /* 0x000fe40000000f00 */
[----:B------:R-:W-:-:S03]  /*3400*/  MOV R2, 0x3430 ;  /* 0x0000343000027802 */ /* 0x000fc60000000f00 */
[----:B------:R1:W-:Y:S04]  /*3410*/  STS [R4+0xb8], R3 ;  /* 0x0000b80304007388 */ /* 0x0003e80000000800 */
[----:B-1----:R-:W-:Y:S05]  /*3420*/  CALL.REL.NOINC `($__internal_1_$__cuda_sm10x_tcgen05_guardrail_trap_phase_invalid_during_alloc) ;  /* 0x0000003000307944 */ /* 0x002fea0003c00000 */
.L_x_62:
[----:B------:R-:W-:Y:S05]  /*3430*/  WARPSYNC.ALL ;  /* 0x0000000000007948 */ /* 0x000fea0003800000 */
[----:B------:R-:W-:Y:S01]  /*3440*/  NOP ;  /* 0x0000000000007918 */ /* 0x000fe20000000000 */
.L_x_54:
[----:B------:R-:W5:Y:S08]  /*3450*/  S2UR UR4, SR_CgaCtaId ;  /* 0x00000000000479c3 */ /* 0x000f700000008800 */
[----:B-1-34-:R-:W-:Y:S01]  /*3460*/  BAR.SYNC.DEFER_BLOCKING 0x3, 0xa0 ;  /* 0x00c2800000007b1d */ /* 0x01afe20000010000 */
[----:B--2---:R-:W-:Y:S01]  /*3470*/  MOV R3, 0x400 ;  /* 0x0000040000037802 */ /* 0x004fe20000000f00 */
[----:B-----5:R-:W-:-:S05]  /*3480*/  IMAD.U32 R2, RZ, RZ, UR4 ;  /* 0x00000004ff027e24 */ /* 0x020fca000f8e00ff */
[----:B------:R-:W-:-:S05]  /*3490*/  LEA R3, R2, R3, 0x18 ;  /* 0x0000000302037211 */ /* 0x000fca00078ec0ff */
[----:B------:R1:W2:Y:S01]  /*34a0*/  LDS R76, [R3+0xb8] ;  /* 0x0000b800034c7984 */ /* 0x0002a20000000800 */
[----:B------:R-:W3:Y:S02]  /*34b0*/  SYNCS.PHASECHK.TRANS64.TRYWAIT P0, [R3+URZ+0x90], RZ ;  /* 0x000090ff030075a7 */ /* 0x000ee400080011ff */
[----:B-123--:R-:W-:Y:S05]  /*34c0*/  @!P0 BRA `(.L_x_65) ;  /* 0x0000002c00a48947 */ /* 0x00efea0003800000 */
.L_x_107:
[----:B------:R-:W2:Y:S01]  /*34d0*/  LDS.128 R52, [R3+0x32410] ;  /* 0x0324100003347984 */ /* 0x000ea20000000c00 */
[----:B------:R-:W-:Y:S01]  /*34e0*/  HFMA2 R0, -RZ, RZ, 0, 5.9604644775390625e-08 ;  /* 0x00000001ff007431 */ /* 0x000fe200000001ff */
[----:B------:R3:W-:Y:S06]  /*34f0*/  MEMBAR.ALL.CTA ;  /* 0x0000000000007992 */ /* 0x0007ec0000008000 */
[----:B---3--:R-:W3:Y:S02]  /*3500*/  FENCE.VIEW.ASYNC.S ;  /* 0x00000000000073c6 */ /* 0x008ee40000000000 */
[----:B---3--:R3:W-:Y:S01]  /*3510*/  SYNCS.ARRIVE.TRANS64.ART0 RZ, [R3+URZ+0xa0], R0 ;  /* 0x0000a00003ff79a7 */ /* 0x0087e200085000ff */
[----:B--2---:R-:W-:-:S13]  /*3520*/  ISETP.NE.AND P0, PT, R55, 0x1, PT ;  /* 0x000000013700780c */ /* 0x004fda0003f05270 */
[----:B---3--:R-:W-:Y:S05]  /*3530*/  @P0 BRA `(.L_x_66) ;  /* 0x0000002000ec0947 */ /* 0x008fea0003800000 */
[C---:B------:R-:W-:Y:S01]  /*3540*/  IMAD.SHL.U32 R4, R60.reuse, 0x80, RZ ;  /* 0x000000803c047824 */ /* 0x040fe200078e00ff */
[----:B------:R-:W-:Y:S01]  /*3550*/  SHF.R.U32.HI R65, RZ, 0x5, R60 ;  /* 0x00000005ff417819 */ /* 0x000fe2000001163c */
[----:B------:R-:W2:Y:S01]  /*3560*/  S2R R59, SR_LANEID ;  /* 0x00000000003b7919 */ /* 0x000ea20000000000 */
[----:B------:R-:W-:Y:S01]  /*3570*/  LOP3.LUT R66, R60, 0x1f, RZ, 0xc0, !PT ;  /* 0x0000001f3c427812 */ /* 0x000fe200078ec0ff */
[----:B------:R-:W3:Y:S01]  /*3580*/  S2UR UR7, SR_CgaCtaId ;  /* 0x00000000000779c3 */ /* 0x000ee20000008800 */
[----:B------:R-:W-:Y:S01]  /*3590*/  LOP3.LUT R4, R4, 0xf80, RZ, 0xc0, !PT ;  /* 0x00000f8004047812 */ /* 0x000fe200078ec0ff */
[----:B------:R-:W-:Y:S01]  /*35a0*/  USHF.R.U32.HI UR5, URZ, 0x1, UR14 ;  /* 0x00000001ff057899 */ /* 0x000fe2000801160e */
[C---:B------:R-:W-:Y:S01]  /*35b0*/  ISETP.NE.AND P0, PT, R2.reuse, UR22, PT ;  /* 0x0000001602007c0c */ /* 0x040fe2000bf05270 */
[C---:B------:R-:W-:Y:S01]  /*35c0*/  IMAD R66, R65.reuse, 0x20, R66 ;  /* 0x0000002041427824 */ /* 0x040fe200078e0242 */
[----:B------:R-:W-:Y:S01]  /*35d0*/  CS2R R62, SRZ ;  /* 0x00000000003e7805 */ /* 0x000fe2000001ff00 */
[----:B------:R-:W-:Y:S01]  /*35e0*/  IMAD R4, R65, 0x1000, R4 ;  /* 0x0000100041047824 */ /* 0x000fe200078e0204 */
[----:B------:R-:W-:Y:S01]  /*35f0*/  ISETP.LT.AND P0, PT, R2, RZ, P0 ;  /* 0x000000ff0200720c */ /* 0x000fe20000701270 */
[----:B------:R-:W-:Y:S01]  /*3600*/  IMAD.SHL.U32 R66, R66, 0x20, RZ ;  /* 0x0000002042427824 */ /* 0x000fe200078e00ff */
[----:B------:R-:W-:Y:S01]  /*3610*/  UIADD3 UR4, UPT, UPT, UR5, -0x1, URZ ;  /* 0xffffffff05047890 */ /* 0x000fe2000fffe0ff */
[----:B------:R-:W-:Y:S01]  /*3620*/  IMAD.IADD R4, R3, 0x1, R4 ;  /* 0x0000000103047824 */ /* 0x000fe200078e0204 */
[----:B------:R-:W4:Y:S01]  /*3630*/  LDCU.64 UR8, c[0x0][0x348] ;  /* 0x00006900ff0877ac */ /* 0x000f220008000a00 */
[----:B------:R-:W-:Y:S01]  /*3640*/  IMAD R75, R78, 0x4, R3 ;  /* 0x000000044e4b7824 */ /* 0x000fe200078e0203 */
[----:B------:R-:W-:Y:S01]  /*3650*/  LOP3.LUT R66, R66, 0xffff, RZ, 0xc0, !PT ;  /* 0x0000ffff42427812 */ /* 0x000fe200078ec0ff */
[----:B------:R-:W-:-:S02]  /*3660*/  VIADD R7, R4, 0x430 ;  /* 0x0000043004077836 */ /* 0x000fc40000000000 */
[C---:B------:R-:W-:Y:S01]  /*3670*/  VIADD R5, R4.reuse, 0x410 ;  /* 0x0000041004057836 */ /* 0x040fe20000000000 */
[----:B------:R-:W-:Y:S01]  /*3680*/  SHF.R.U32.HI R66, RZ, 0x1, R66 ;  /* 0x00000001ff427819 */ /* 0x000fe20000011642 */
[C---:B------:R-:W-:Y:S01]  /*3690*/  VIADD R6, R4.reuse, 0x400 ;  /* 0x0000040004067836 */ /* 0x040fe20000000000 */
[----:B------:R-:W-:Y:S01]  /*36a0*/  SHF.R.U32.HI R74, RZ, 0x3, R7 ;  /* 0x00000003ff4a7819 */ /* 0x000fe20000011607 */
[C---:B------:R-:W-:Y:S01]  /*36b0*/  VIADD R8, R4.reuse, 0x420 ;  /* 0x0000042004087836 */ /* 0x040fe20000000000 */
[----:B------:R-:W-:Y:S01]  /*36c0*/  SHF.R.U32.HI R72, RZ, 0x3, R5 ;  /* 0x00000003ff487819 */ /* 0x000fe20000011605 */
[----:B------:R-:W-:Y:S01]  /*36d0*/  IMAD.U32 R58, RZ, RZ, UR4 ;  /* 0x00000004ff3a7e24 */ /* 0x000fe2000f8e00ff */
[----:B------:R-:W-:Y:S01]  /*36e0*/  SHF.R.U32.HI R71, RZ, 0x3, R6 ;  /* 0x00000003ff477819 */ /* 0x000fe20000011606 */
[----:B------:R-:W-:Y:S01]  /*36f0*/  @!P0 IMAD R58, RZ, RZ, UR5 ;  /* 0x00000005ff3a8e24 */ /* 0x000fe2000f8e02ff */
[----:B------:R-:W-:Y:S01]  /*3700*/  LOP3.LUT R74, R7, 0x70, R74, 0x78, !PT ;  /* 0x00000070074a7812 */ /* 0x000fe200078e784a */
[C---:B------:R-:W-:Y:S01]  /*3710*/  VIADD R7, R4.reuse, 0x470 ;  /* 0x0000047004077836 */ /* 0x040fe20000000000 */
[----:B------:R-:W-:Y:S01]  /*3720*/  LOP3.LUT R72, R5, 0x70, R72, 0x78, !PT ;  /* 0x0000007005487812 */ /* 0x000fe200078e7848 */
[----:B------:R-:W-:Y:S01]  /*3730*/  VIADD R5, R4, 0x450 ;  /* 0x0000045004057836 */ /* 0x000fe20000000000 */
[----:B------:R-:W-:Y:S01]  /*3740*/  LOP3.LUT R71, R6, 0x70, R71, 0x78, !PT ;  /* 0x0000007006477812 */ /* 0x000fe200078e7847 */
[----:B------:R-:W-:Y:S01]  /*3750*/  VIADD R6, R4, 0x460 ;  /* 0x0000046004067836 */ /* 0x000fe20000000000 */
[----:B------:R-:W-:Y:S01]  /*3760*/  LOP3.LUT R66, R66, 0xffff, RZ, 0xc0, !PT ;  /* 0x0000ffff42427812 */ /* 0x000fe200078ec0ff */
[----:B------:R-:W-:Y:S01]  /*3770*/  VIADD R4, R4, 0x440 ;  /* 0x0000044004047836 */ /* 0x000fe20000000000 */
[----:B------:R-:W-:Y:S01]  /*3780*/  SHF.R.U32.HI R73, RZ, 0x3, R8 ;  /* 0x00000003ff497819 */ /* 0x000fe20000011608 */
[----:B------:R-:W-:Y:S01]  /*3790*/  IMAD.MOV.U32 R64, RZ, RZ, 0x1 ;  /* 0x00000001ff407424 */ /* 0x000fe200078e00ff */
[----:B------:R-:W-:Y:S01]  /*37a0*/  SHF.R.U32.HI R70, RZ, 0x3, R7 ;  /* 0x00000003ff467819 */ /* 0x000fe20000011607 */
[----:B------:R-:W-:Y:S01]  /*37b0*/  IMAD.MOV.U32 R61, RZ, RZ, RZ ;  /* 0x000000ffff3d7224 */ /* 0x000fe200078e00ff */
[----:B------:R-:W-:Y:S01]  /*37c0*/  SHF.R.U32.HI R69, RZ, 0x3, R6 ;  /* 0x00000003ff457819 */ /* 0x000fe20000011606 */
[----:B------:R-:W-:Y:S01]  /*37d0*/  IMAD R65, R65, 0x200000, R76 ;  /* 0x0020000041417824 */ /* 0x000fe200078e024c */
[----:B------:R-:W-:Y:S01]  /*37e0*/  SHF.R.U32.HI R68, RZ, 0x3, R5 ;  /* 0x00000003ff447819 */ /* 0x000fe20000011605 */
[----:B------:R-:W-:Y:S01]  /*37f0*/  IMAD.IADD R58, R58, 0x1, R58 ;  /* 0x000000013a3a7824 */ /* 0x000fe200078e023a */
[----:B------:R-:W-:Y:S01]  /*3800*/  SHF.R.U32.HI R67, RZ, 0x3, R4 ;  /* 0x00000003ff437819 */ /* 0x000fe20000011604 */
[----:B------:R-:W-:Y:S01]  /*3810*/  IMAD.IADD R66, R3, 0x1, R66 ;  /* 0x0000000103427824 */ /* 0x000fe200078e0242 */
[----:B------:R-:W-:-:S02]  /*3820*/  LOP3.LUT R73, R8, 0x70, R73, 0x78, !PT ;  /* 0x0000007008497812 */ /* 0x000fc400078e7849 */
[----:B------:R-:W-:Y:S02]  /*3830*/  LOP3.LUT R70, R7, 0x70, R70, 0x78, !PT ;  /* 0x0000007007467812 */ /* 0x000fe400078e7846 */
[----:B------:R-:W-:Y:S02]  /*3840*/  LOP3.LUT R69, R6, 0x70, R69, 0x78, !PT ;  /* 0x0000007006457812 */ /* 0x000fe400078e7845 */
[----:B------:R-:W-:Y:S02]  /*3850*/  LOP3.LUT R68, R5, 0x70, R68, 0x78, !PT ;  /* 0x0000007005447812 */ /* 0x000fe400078e7844 */
[----:B--234-:R-:W-:-:S07]  /*3860*/  LOP3.LUT R67, R4, 0x70, R67, 0x78, !PT ;  /* 0x0000007004437812 */ /* 0x01cfce00078e7843 */
.L_x_78:
[----:B-12---:R-:W2:Y:S01]  /*3870*/  LDC.64 R8, c[0x0][0x750] ;  /* 0x0001d400ff087b82 */ /* 0x006ea20000000a00 */
[----:B------:R-:W-:-:S05]  /*3880*/  IMAD.SHL.U32 R5, R52, 0x100, RZ ;  /* 0x0000010034057824 */ /* 0x000fca00078e00ff */
[----:B------:R-:W-:Y:S02]  /*3890*/  LEA.HI.SX32 R4, R5, R60, 0x1f ;  /* 0x0000003c05047211 */ /* 0x000fe400078ffaff */
[----:B------:R-:W3:Y:S01]  /*38a0*/  LDC.64 R6, c[0x0][0x758] ;  /* 0x0001d600ff067b82 */ /* 0x000ee20000000a00 */
[----:B------:R-:W-:Y:S02]  /*38b0*/  IMAD R55, R62, 0x8, R3 ;  /* 0x000000083e377824 */ /* 0x000fe400078e0203 */
[----:B--2---:R-:W-:-:S05]  /*38c0*/  IMAD.WIDE R8, R54, 0x4, R8 ;  /* 0x0000000436087825 */ /* 0x004fca00078e0208 */
[----:B------:R2:W5:Y:S01]  /*38d0*/  LDG.E R79, desc[UR30][R8.64] ;  /* 0x0000001e084f7981 */ /* 0x000562000c1e1900 */
[----:B---3--:R-:W-:-:S04]  /*38e0*/  IMAD.WIDE R10, R4, 0x4, R6 ;  /* 0x00000004040a7825 */ /* 0x008fc800078e0206 */
[----:B------:R-:W-:Y:S01]  /*38f0*/  IMAD.U32 R6, R61, -0x80000000, RZ ;  /* 0x800000003d067824 */ /* 0x000fe200078e00ff */
[----:B------:R2:W5:Y:S03]  /*3900*/  LDG.E R77, desc[UR30][R10.64] ;  /* 0x0000001e0a4d7981 */ /* 0x000566000c1e1900 */
[----:B------:R-:W3:Y:S01]  /*3910*/  SYNCS.PHASECHK.TRANS64.TRYWAIT P1, [R55+URZ+0x70], R6 ;  /* 0x00007006370075a7 */ /* 0x000ee200080211ff */
[----:B------:R-:W-:-:S04]  /*3920*/  LEA.HI R4, R52, R52, RZ, 0x1 ;  /* 0x0000003434047211 */ /* 0x000fc800078f08ff */
[----:B------:R-:W-:-:S04]  /*3930*/  LOP3.LUT R5, R4, 0xfffffffe, RZ, 0xc0, !PT ;  /* 0xfffffffe04057812 */ /* 0x000fc800078ec0ff */
[----:B------:R-:W-:-:S04]  /*3940*/  ISETP.NE.AND P2, PT, R52, R5, PT ;  /* 0x000000053400720c */ /* 0x000fc80003f45270 */
[----:B------:R-:W-:Y:S02]  /*3950*/  ISETP.LT.AND P2, PT, R52, RZ, P2 ;  /* 0x000000ff3400720c */ /* 0x000fe40001741270 */
[----:B------:R-:W-:Y:S02]  /*3960*/  SHF.R.U32.HI R5, RZ, 0x1, R4 ;  /* 0x00000001ff057819 */ /* 0x000fe40000011604 */
[----:B------:R-:W-:-:S03]  /*3970*/  PLOP3.LUT P0, PT, PT, PT, PT, 0x80, 0x8 ;  /* 0x000000000008781c */ /* 0x000fc60003f0f070 */
[----:B------:R-:W-:-:S06]  /*3980*/  VIADD R4, R5, 0xffffffff ;  /* 0xffffffff05047836 */ /* 0x000fcc0000000000 */
[----:B------:R-:W-:Y:S01]  /*3990*/  @!P2 IMAD.MOV R4, RZ, RZ, R5 ;  /* 0x000000ffff04a224 */ /* 0x000fe200078e0205 */
[----:B--23--:R-:W-:Y:S06]  /*39a0*/  @!P1 BRA `(.L_x_67) ;  /* 0x0000002800809947 */ /* 0x00cfec0003800000 */
.L_x_109:
[----:B------:R-:W-:Y:S02]  /*39b0*/  HFMA2 R82, -RZ, RZ, 0, 0 ;  /* 0x00000000ff527431 */ /* 0x000fe400000001ff */
[--C-:B------:R-:W-:Y:S01]  /*39c0*/  IMAD.MOV.U32 R57, RZ, RZ, R54.reuse ;  /* 0x000000ffff397224 */ /* 0x100fe200078e0036 */
[----:B------:R-:W-:Y:S01]  /*39d0*/  SHF.R.S32.HI R56, RZ, 0x1f, R54 ;  /* 0x0000001fff387819 */ /* 0x000fe20000011436 */
[----:B------:R-:W-:Y:S01]  /*39e0*/  IMAD R52, R62, 0x80, R65 ;  /* 0x000000803e347824 */ /* 0x000fe200078e0241 */
[----:B------:R-:W-:Y:S01]  /*39f0*/  ISETP.NE.AND P2, PT, R78, RZ, PT ;  /* 0x000000ff4e00720c */ /* 0x000fe20003f45270 */
[----:B------:R-:W-:Y:S01]  /*3a00*/  IMAD.MOV.U32 R80, RZ, RZ, RZ ;  /* 0x000000ffff507224 */ /* 0x000fe200078e00ff */
[----:B------:R-:W-:-:S11]  /*3a10*/  LEA R54, R4, UR21, 0x8 ;  /* 0x0000001504367c11 */ /* 0x000fd6000f8e40ff */
.L_x_73:
[----:B------:R-:W-:Y:S01]  /*3a20*/  SHF.L.U32 R81, R82, 0x5, RZ ;  /* 0x0000000552517819 */ /* 0x000fe200000006ff */
[----:B------:R-:W-:Y:S05]  /*3a30*/  WARPSYNC.ALL ;  /* 0x0000000000007948 */ /* 0x000fea0003800000 */
[----:B------:R-:W-:Y:S01]  /*3a40*/  NOP ;  /* 0x0000000000007918 */ /* 0x000fe20000000000 */
[----:B------:R-:W-:Y:S01]  /*3a50*/  IADD3 R4, PT, PT, R52, R81, RZ ;  /* 0x0000005134047210 */ /* 0x000fe20007ffe0ff */
[----:B------:R-:W-:Y:S01]  /*3a60*/  BSSY.RECONVERGENT B0, `(.L_x_68) ;  /* 0x0000083000007945 */ /* 0x000fe20003800200 */
[----:B------:R-:W-:Y:S02]  /*3a70*/  PLOP3.LUT P3, PT, P0, PT, PT, 0x80, 0x8 ;  /* 0x000000000008781c */ /* 0x000fe4000076f070 */
[----:B------:R-:W-:-:S13]  /*3a80*/  R2UR UR4, R4 ;  /* 0x00000000040472ca */ /* 0x000fda00000e0000 */
[----:B------:R-:W3:Y:S01]  /*3a90*/  LDTM.x32 R12, tmem[UR4+0x20] ;  /* 0x00002004000c79ee */ /* 0x000ee200082c0000 */
[----:B------:R-:W-:Y:S01]  /*3aa0*/  R2UR UR4, R4 ;  /* 0x00000000040472ca */ /* 0x000fe200000e0000 */
[C---:B---3-5:R-:W-:Y:S01]  /*3ab0*/  FMUL R83, R79.reuse, R12 ;  /* 0x0000000c4f537220 */ /* 0x068fe20000400000 */
[C---:B------:R-:W-:Y:S01]  /*3ac0*/  FMUL R84, R79.reuse, R13 ;  /* 0x0000000d4f547220 */ /* 0x040fe20000400000 */
        /* <DEDUP_REMOVED lines=23> */
[----:B--2---:R-:W2:Y:S01]  /*3c40*/  LDTM.x32 R4, tmem[UR4] ;  /* 0x00000004000479ee */ /* 0x004ea200082c0000 */
[C---:B------:R-:W-:Y:S01]  /*3c50*/  FMUL R108, R79.reuse, R37 ;  /* 0x000000254f6c7220 */ /* 0x040fe20000400000 */
[C---:B------:R-:W-:Y:S01]  /*3c60*/  FMUL R109, R79.reuse, R38 ;  /* 0x000000264f6d7220 */ /* 0x040fe20000400000 */
[C---:B------:R-:W-:Y:S01]  /*3c70*/  FMUL R110, R79.reuse, R39 ;  /* 0x000000274f6e7220 */ /* 0x040fe20000400000 */
[----:B------:R-:W-:Y:S01]  /*3c80*/  F2FP.BF16.F32.PACK_AB R39, R90, R89 ;  /* 0x000000595a27723e */ /* 0x000fe200000010ff */
[C---:B------:R-:W-:Y:S01]  /*3c90*/  FMUL R40, R79.reuse, R40 ;  /* 0x000000284f287220 */ /* 0x040fe20000400000 */
[----:B------:R-:W-:Y:S01]  /*3ca0*/  F2FP.BF16.F32.PACK_AB R38, R88, R87 ;  /* 0x000000575826723e */ /* 0x000fe200000010ff */
[C---:B------:R-:W-:Y:S01]  /*3cb0*/  FMUL R41, R79.reuse, R41 ;  /* 0x000000294f297220 */ /* 0x040fe20000400000 */
[----:B------:R-:W-:Y:S01]  /*3cc0*/  F2FP.BF16.F32.PACK_AB R37, R86, R85 ;  /* 0x000000555625723e */ /* 0x000fe200000010ff */
[C---:B------:R-:W-:Y:S01]  /*3cd0*/  FMUL R42, R79.reuse, R42 ;  /* 0x0000002a4f2a7220 */ /* 0x040fe20000400000 */
[----:B------:R-:W-:Y:S01]  /*3ce0*/  F2FP.BF16.F32.PACK_AB R36, R84, R83 ;  /* 0x000000535424723e */ /* 0x000fe200000010ff */
[----:B------:R-:W-:Y:S01]  /*3cf0*/  FMUL R43, R79, R43 ;  /* 0x0000002b4f2b7220 */ /* 0x000fe20000400000 */
[----:B------:R-:W-:-:S02]  /*3d00*/  F2FP.BF16.F32.PACK_AB R47, R98, R97 ;  /* 0x00000061622f723e */ /* 0x000fc400000010ff */
[----:B------:R-:W-:Y:S01]  /*3d10*/  F2FP.BF16.F32.PACK_AB R46, R96, R95 ;  /* 0x0000005f602e723e */ /* 0x000fe200000010ff */
[----:B------:R3:W-:Y:S01]  /*3d20*/  STS.128 [R67], R36 ;  /* 0x0000002443007388 */ /* 0x0007e20000000c00 */
[----:B------:R-:W-:Y:S02]  /*3d30*/  F2FP.BF16.F32.PACK_AB R45, R94, R93 ;  /* 0x0000005d5e2d723e */ /* 0x000fe400000010ff */
[----:B------:R-:W-:Y:S02]  /*3d40*/  F2FP.BF16.F32.PACK_AB R44, R92, R91 ;  /* 0x0000005b5c2c723e */ /* 0x000fe400000010ff */
[----:B------:R-:W-:Y:S02]  /*3d50*/  F2FP.BF16.F32.PACK_AB R51, R106, R105 ;  /* 0x000000696a33723e */ /* 0x000fe400000010ff */
[----:B------:R-:W-:Y:S01]  /*3d60*/  F2FP.BF16.F32.PACK_AB R50, R104, R103 ;  /* 0x000000676832723e */ /* 0x000fe200000010ff */
[----:B------:R4:W-:Y:S01]  /*3d70*/  STS.128 [R68], R44 ;  /* 0x0000002c44007388 */ /* 0x0009e20000000c00 */
[----:B------:R-:W-:Y:S01]  /*3d80*/  F2FP.BF16.F32.PACK_AB R49, R102, R101 ;  /* 0x000000656631723e */ /* 0x000fe200000010ff */
[C---:B--2---:R-:W-:Y:S01]  /*3d90*/  FMUL R111, R79.reuse, R4 ;  /* 0x000000044f6f7220 */ /* 0x044fe20000400000 */
[----:B------:R-:W-:Y:S01]  /*3da0*/  F2FP.BF16.F32.PACK_AB R48, R100, R99 ;  /* 0x000000636430723e */ /* 0x000fe200000010ff */
[C---:B------:R-:W-:Y:S01]  /*3db0*/  FMUL R112, R79.reuse, R5 ;  /* 0x000000054f707220 */ /* 0x040fe20000400000 */
[C---:B------:R-:W-:Y:S01]  /*3dc0*/  FMUL R113, R79.reuse, R6 ;  /* 0x000000064f717220 */ /* 0x040fe20000400000 */
[C---:B------:R-:W-:Y:S01]  /*3dd0*/  FMUL R114, R79.reuse, R7 ;  /* 0x000000074f727220 */ /* 0x040fe20000400000 */
[C---:B------:R-:W-:Y:S01]  /*3de0*/  FMUL R115, R79.reuse, R8 ;  /* 0x000000084f737220 */ /* 0x040fe20000400000 */
[C---:B------:R-:W-:Y:S01]  /*3df0*/  FMUL R116, R79.reuse, R9 ;  /* 0x000000094f747220 */ /* 0x040fe20000400000 */
[C---:B------:R-:W-:Y:S01]  /*3e00*/  FMUL R117, R79.reuse, R10 ;  /* 0x0000000a4f757220 */ /* 0x040fe20000400000 */
[C---:B------:R-:W-:Y:S01]  /*3e10*/  FMUL R118, R79.reuse, R11 ;  /* 0x0000000b4f767220 */ /* 0x040fe20000400000 */
[----:B------:R2:W-:Y:S01]  /*3e20*/  STS.128 [R69], R48 ;  /* 0x0000003045007388 */ /* 0x0005e20000000c00 */
        /* <DEDUP_REMOVED lines=11> */
[C---:B---3--:R-:W-:Y:S01]  /*3ee0*/  FMUL R36, R79.reuse, R12 ;  /* 0x0000000c4f247220 */ /* 0x048fe20000400000 */
[C---:B------:R-:W-:Y:S01]  /*3ef0*/  FMUL R37, R79.reuse, R13 ;  /* 0x0000000d4f257220 */ /* 0x040fe20000400000 */
[C---:B------:R-:W-:Y:S01]  /*3f00*/  FMUL R38, R79.reuse, R14 ;  /* 0x0000000e4f267220 */ /* 0x040fe20000400000 */
[C---:B------:R-:W-:Y:S01]  /*3f10*/  FMUL R39, R79.reuse, R15 ;  /* 0x0000000f4f277220 */ /* 0x040fe20000400000 */
[----:B------:R-:W-:Y:S01]  /*3f20*/  FMUL R35, R79, R35 ;  /* 0x000000234f237220 */ /* 0x000fe20000400000 */
[----:B------:R-:W-:-:S02]  /*3f30*/  F2FP.BF16.F32.PACK_AB R7, R118, R117 ;  /* 0x000000757607723e */ /* 0x000fc400000010ff */
[----:B------:R-:W-:Y:S01]  /*3f40*/  F2FP.BF16.F32.PACK_AB R6, R116, R115 ;  /* 0x000000737406723e */ /* 0x000fe200000010ff */
[C---:B----4-:R-:W-:Y:S01]  /*3f50*/  FMUL R44, R79.reuse, R16 ;  /* 0x000000104f2c7220 */ /* 0x050fe20000400000 */
[C---:B------:R-:W-:Y:S01]  /*3f60*/  FMUL R45, R79.reuse, R17 ;  /* 0x000000114f2d7220 */ /* 0x040fe20000400000 */
[C---:B------:R-:W-:Y:S01]  /*3f70*/  FMUL R46, R79.reuse, R18 ;  /* 0x000000124f2e7220 */ /* 0x040fe20000400000 */
[----:B------:R-:W-:Y:S01]  /*3f80*/  FMUL R47, R79, R19 ;  /* 0x000000134f2f7220 */ /* 0x000fe20000400000 */
[----:B------:R-:W-:Y:S02]  /*3f90*/  F2FP.BF16.F32.PACK_AB R5, R114, R113 ;  /* 0x000000717205723e */ /* 0x000fe400000010ff */
[----:B------:R-:W-:Y:S02]  /*3fa0*/  F2FP.BF16.F32.PACK_AB R4, R112, R111 ;  /* 0x0000006f7004723e */ /* 0x000fe400000010ff */
[----:B------:R-:W-:Y:S02]  /*3fb0*/  F2FP.BF16.F32.PACK_AB R11, R47, R46 ;  /* 0x0000002e2f0b723e */ /* 0x000fe400000010ff */
[----:B------:R-:W-:Y:S01]  /*3fc0*/  F2FP.BF16.F32.PACK_AB R10, R45, R44 ;  /* 0x0000002c2d0a723e */ /* 0x000fe200000010ff */
[C---:B--2---:R-:W-:Y:S01]  /*3fd0*/  FMUL R48, R79.reuse, R20 ;  /* 0x000000144f307220 */ /* 0x044fe20000400000 */
[C---:B------:R-:W-:Y:S01]  /*3fe0*/  FMUL R49, R79.reuse, R21 ;  /* 0x000000154f317220 */ /* 0x040fe20000400000 */
[C---:B------:R-:W-:Y:S01]  /*3ff0*/  FMUL R50, R79.reuse, R22 ;  /* 0x000000164f327220 */ /* 0x040fe20000400000 */
[----:B------:R-:W-:Y:S01]  /*4000*/  FMUL R51, R79, R23 ;  /* 0x000000174f337220 */ /* 0x000fe20000400000 */
[----:B------:R-:W-:-:S02]  /*4010*/  F2FP.BF16.F32.PACK_AB R23, R43, R42 ;  /* 0x0000002a2b17723e */ /* 0x000fc400000010ff */
[----:B------:R-:W-:Y:S02]  /*4020*/  F2FP.BF16.F32.PACK_AB R22, R41, R40 ;  /* 0x000000282916723e */ /* 0x000fe400000010ff */
[----:B------:R-:W-:Y:S02]  /*4030*/  F2FP.BF16.F32.PACK_AB R21, R110, R109 ;  /* 0x0000006d6e15723e */ /* 0x000fe400000010ff */
[----:B------:R-:W-:Y:S02]  /*4040*/  F2FP.BF16.F32.PACK_AB R20, R108, R107 ;  /* 0x0000006b6c14723e */ /* 0x000fe400000010ff */
[----:B------:R-:W-:Y:S02]  /*4050*/  F2FP.BF16.F32.PACK_AB R9, R39, R38 ;  /* 0x000000262709723e */ /* 0x000fe400000010ff */
[----:B------:R-:W-:Y:S01]  /*4060*/  F2FP.BF16.F32.PACK_AB R8, R37, R36 ;  /* 0x000000242508723e */ /* 0x000fe200000010ff */
[----:B------:R2:W-:Y:S01]  /*4070*/  STS.128 [R70], R20 ;  /* 0x0000001446007388 */ /* 0x0005e20000000c00 */
[----:B------:R-:W-:-:S02]  /*4080*/  F2FP.BF16.F32.PACK_AB R15, R27, R26 ;  /* 0x0000001a1b0f723e */ /* 0x000fc400000010ff */
[----:B------:R-:W-:Y:S01]  /*4090*/  F2FP.BF16.F32.PACK_AB R14, R25, R24 ;  /* 0x00000018190e723e */ /* 0x000fe200000010ff */
[----:B------:R2:W-:Y:S01]  /*40a0*/  STS.128 [R71], R4 ;  /* 0x0000000447007388 */ /* 0x0005e20000000c00 */
[----:B------:R-:W-:Y:S02]  /*40b0*/  F2FP.BF16.F32.PACK_AB R13, R51, R50 ;  /* 0x00000032330d723e */ /* 0x000fe400000010ff */
[----:B------:R-:W-:Y:S01]  /*40c0*/  F2FP.BF16.F32.PACK_AB R12, R49, R48 ;  /* 0x00000030310c723e */ /* 0x000fe200000010ff */
[----:B------:R2:W-:Y:S01]  /*40d0*/  STS.128 [R72], R8 ;  /* 0x0000000848007388 */ /* 0x0005e20000000c00 */
[----:B------:R-:W-:Y:S02]  /*40e0*/  F2FP.BF16.F32.PACK_AB R19, R35, R34 ;  /* 0x000000222313723e */ /* 0x000fe400000010ff */
[----:B------:R-:W-:Y:S01]  /*40f0*/  F2FP.BF16.F32.PACK_AB R18, R33, R32 ;  /* 0x000000202112723e */ /* 0x000fe200000010ff */
[----:B------:R2:W-:Y:S01]  /*4100*/  STS.128 [R73], R12 ;  /* 0x0000000c49007388 */ /* 0x0005e20000000c00 */
[----:B------:R-:W-:-:S02]  /*4110*/  F2FP.BF16.F32.PACK_AB R17, R31, R30 ;  /* 0x0000001e1f11723e */ /* 0x000fc400000010ff */
[----:B------:R-:W-:-:S05]  /*4120*/  F2FP.BF16.F32.PACK_AB R16, R29, R28 ;  /* 0x0000001c1d10723e */ /* 0x000fca00000010ff */
[----:B------:R2:W-:Y:S01]  /*4130*/  STS.128 [R74], R16 ;  /* 0x000000104a007388 */ /* 0x0005e20000000c00 */
[----:B------:R3:W-:Y:S06]  /*4140*/  MEMBAR.ALL.CTA ;  /* 0x0000000000007992 */ /* 0x0007ec0000008000 */
[----:B---3--:R-:W3:Y:S02]  /*4150*/  FENCE.VIEW.ASYNC.S ;  /* 0x00000000000073c6 */ /* 0x008ee40000000000 */
[----:B---3--:R-:W-:Y:S06]  /*4160*/  BAR.SYNC.DEFER_BLOCKING 0x2, 0x80 ;  /* 0x0082000000007b1d */ /* 0x008fec0000010000 */
[----:B------:R-:W-:Y:S05]  /*4170*/  @P2 BRA `(.L_x_69) ;  /* 0x0000000000442947 */ /* 0x000fea0003800000 */
[----:B------:R-:W-:Y:S01]  /*4180*/  UIADD3 UR10, UP0, UPT, UR8, 0x240, URZ ;  /* 0x00000240080a7890 */ /* 0x000fe2000ff1e0ff */
[----:B------:R-:W-:Y:S01]  /*4190*/  PLOP3.LUT P0, PT, PT, PT, PT, 0x80, 0x8 ;  /* 0x000000000008781c */ /* 0x000fe20003f0f070 */
[----:B------:R-:W-:Y:S01]  /*41a0*/  IMAD R81, R53, 0x80, R81 ;  /* 0x0000008035517824 */ /* 0x000fe200078e0251 */
[----:B--2---:R-:W-:Y:S01]  /*41b0*/  IADD3 R4, PT, PT, R3, 0x400, RZ ;  /* 0x0000040003047810 */ /* 0x004fe20007ffe0ff */
[----:B------:R-:W-:-:S12]  /*41c0*/  UIADD3.X UR11, UPT, UPT, URZ, UR9, URZ, UP0, !UPT ;  /* 0x00000009ff0b7290 */ /* 0x000fd800087fe4ff */
.L_x_70:
[----:B------:R-:W-:Y:S02]  /*41d0*/  PLOP3.LUT P1, PT, P1, P0, PT, 0xf2, 0x2f ;  /* 0x00000000002f781c */ /* 0x000fe40000f21e72 */
[----:B------:R-:W-:-:S08]  /*41e0*/  @P0 R2UR P1, UR6, R54 ;  /* 0x00000000360602ca */ /* 0x000fd00000020000 */
[----:B------:R-:W-:Y:S02]  /*41f0*/  PLOP3.LUT P1, PT, P1, P0, PT, 0xf2, 0x2f ;  /* 0x00000000002f781c */ /* 0x000fe40000f21e72 */
[----:B------:R-:W-:-:S08]  /*4200*/  @P0 R2UR.OR P1, UR5, R81 ;  /* 0x00000000510502ca */ /* 0x000fd00000120000 */
[----:B------:R-:W-:Y:S02]  /*4210*/  PLOP3.LUT P1, PT, P1, P0, PT, 0xf2, 0x2f ;  /* 0x00000000002f781c */ /* 0x000fe40000f21e72 */
[----:B------:R-:W-:-:S08]  /*4220*/  @P0 R2UR.OR P1, UR4, R4 ;  /* 0x00000000040402ca */ /* 0x000fd00000120000 */
[----:B------:R-:W-:Y:S02]  /*4230*/  @P0 PLOP3.LUT P0, PT, P1, PT, PT, 0x80, 0x8 ;  /* 0x000000000008081c */ /* 0x000fe40000f0f070 */
[----:B------:R-:W-:-:S03]  /*4240*/  PLOP3.LUT P1, PT, PT, PT, PT, 0x80, 0x8 ;  /* 0x000000000008781c */ /* 0x000fc60003f2f070 */
[----:B------:R2:W-:Y:S08]  /*4250*/  UTMASTG.2D [UR4], [UR10], desc[URZ] ;  /* 0x0000ff040a0073b5 */ /* 0x0005f00008009000 */
[----:B--2---:R-:W-:Y:S05]  /*4260*/  @P0 BRA.U.ANY `(.L_x_70) ;  /* 0xfffffffd00d80947 */ /* 0x004fea000393ffff */
[----:B------:R0:W-:Y:S01]  /*4270*/  UTMACMDFLUSH ;  /* 0x00000000000079b7 */ /* 0x0001e20000000000 */
[----:B------:R-:W-:-:S04]  /*4280*/  DEPBAR.LE SB0, 0x0 ;  /* 0x000080000000791a */ /* 0x000fc80000000000 */
.L_x_69:
[----:B------:R-:W-:Y:S05]  /*4290*/  BSYNC.RECONVERGENT B0 ;  /* 0x0000000000007941 */ /* 0x000fea0003800200 */
.L_x_68:
[----:B------:R-:W-:Y:S01]  /*42a0*/  FMUL R129, R111, -1.4426950216293334961 ;  /* 0xbfb8aa3b6f817820 */ /* 0x000fe20000400000 */
[----:B------:R-:W-:Y:S01]  /*42b0*/  FMUL R128, R112, -1.4426950216293334961 ;  /* 0xbfb8aa3b70807820 */ /* 0x000fe20000400000 */
[----:B------:R-:W-:Y:S01]  /*42c0*/  FMUL R127, R113, -1.4426950216293334961 ;  /* 0xbfb8aa3b717f7820 */ /* 0x000fe20000400000 */
[----:B------:R-:W-:Y:S01]  /*42d0*/  FMUL R126, R114, -1.4426950216293334961 ;  /* 0xbfb8aa3b727e7820 */ /* 0x000fe20000400000 */
[----:B--2---:R-:W-:Y:S01]  /*42e0*/  FMUL R20, R47, -1.4426950216293334961 ;  /* 0xbfb8aa3b2f147820 */ /* 0x004fe20000400000 */
[----:B------:R-:W-:Y:S01]  /*42f0*/  FMUL R4, R35, -1.4426950216293334961 ;  /* 0xbfb8aa3b23047820 */ /* 0x000fe20000400000 */
[----:B------:R-:W-:Y:S01]  /*4300*/  FMUL R125, R115, -1.4426950216293334961 ;  /* 0xbfb8aa3b737d7820 */ /* 0x000fe20000400000 */
[----:B------:R-:W-:Y:S01]  /*4310*/  FMUL R124, R116, -1.4426950216293334961 ;  /* 0xbfb8aa3b747c7820 */ /* 0x000fe20000400000 */
[----:B------:R-:W-:Y:S01]  /*4320*/  FMUL R8, R31, -1.4426950216293334961 ;  /* 0xbfb8aa3b1f087820 */ /* 0x000fe20000400000 */
[----:B------:R-:W2:Y:S01]  /*4330*/  MUFU.EX2 R129, R129 ;  /* 0x0000008100817308 */ /* 0x000ea20000000800 */
[----:B------:R-:W-:Y:S01]  /*4340*/  FMUL R123, R117, -1.4426950216293334961 ;  /* 0xbfb8aa3b757b7820 */ /* 0x000fe20000400000 */
[----:B------:R-:W-:Y:S01]  /*4350*/  FMUL R119, R38, -1.4426950216293334961 ;  /* 0xbfb8aa3b26777820 */ /* 0x000fe20000400000 */
[----:B------:R-:W-:Y:S01]  /*4360*/  FMUL R9, R30, -1.4426950216293334961 ;  /* 0xbfb8aa3b1e097820 */ /* 0x000fe20000400000 */
[----:B------:R-:W-:Y:S01]  /*4370*/  FMUL R7, R32, -1.4426950216293334961 ;  /* 0xbfb8aa3b20077820 */ /* 0x000fe20000400000 */
[----:B------:R-:W-:Y:S01]  /*4380*/  FMUL R122, R118, -1.4426950216293334961 ;  /* 0xbfb8aa3b767a7820 */ /* 0x000fe20000400000 */
[----:B------:R-:W-:Y:S01]  /*4390*/  FMUL R81, R39, -1.4426950216293334961 ;  /* 0xbfb8aa3b27517820 */ /* 0x000fe20000400000 */
[----:B------:R-:W-:Y:S01]  /*43a0*/  FMUL R12, R27, -1.4426950216293334961 ;  /* 0xbfb8aa3b1b0c7820 */ /* 0x000fe20000400000 */
[----:B------:R-:W3:Y:S01]  /*43b0*/  MUFU.EX2 R128, R128 ;  /* 0x0000008000807308 */ /* 0x000ee20000000800 */
[----:B------:R-:W-:Y:S01]  /*43c0*/  FMUL R6, R33, -1.4426950216293334961 ;  /* 0xbfb8aa3b21067820 */ /* 0x000fe20000400000 */
[----:B------:R-:W-:Y:S01]  /*43d0*/  FMUL R15, R24, -1.4426950216293334961 ;  /* 0xbfb8aa3b180f7820 */ /* 0x000fe20000400000 */
[----:B------:R-:W-:Y:S01]  /*43e0*/  FMUL R14, R25, -1.4426950216293334961 ;  /* 0xbfb8aa3b190e7820 */ /* 0x000fe20000400000 */
[----:B------:R-:W-:Y:S01]  /*43f0*/  FMUL R13, R26, -1.4426950216293334961 ;  /* 0xbfb8aa3b1a0d7820 */ /* 0x000fe20000400000 */
[----:B------:R-:W-:Y:S01]  /*4400*/  FMUL R21, R46, -1.4426950216293334961 ;  /* 0xbfb8aa3b2e157820 */ /* 0x000fe20000400000 */
[----:B------:R-:W-:Y:S01]  /*4410*/  FMUL R5, R34, -1.4426950216293334961 ;  /* 0xbfb8aa3b22057820 */ /* 0x000fe20000400000 */
[----:B------:R-:W-:Y:S01]  /*4420*/  FMUL R22, R45, -1.4426950216293334961 ;  /* 0xbfb8aa3b2d167820 */ /* 0x000fe20000400000 */
[----:B------:R-:W4:Y:S01]  /*4430*/  MUFU.EX2 R127, R127 ;  /* 0x0000007f007f7308 */ /* 0x000f220000000800 */
[----:B------:R-:W-:Y:S01]  /*4440*/  FMUL R23, R44, -1.4426950216293334961 ;  /* 0xbfb8aa3b2c177820 */ /* 0x000fe20000400000 */
[----:B------:R-:W-:Y:S01]  /*4450*/  FMUL R10, R29, -1.4426950216293334961 ;  /* 0xbfb8aa3b1d0a7820 */ /* 0x000fe20000400000 */
[----:B------:R-:W-:Y:S01]  /*4460*/  FMUL R16, R51, -1.4426950216293334961 ;  /* 0xbfb8aa3b33107820 */ /* 0x000fe20000400000 */
[----:B------:R-:W-:Y:S01]  /*4470*/  FMUL R18, R49, -1.4426950216293334961 ;  /* 0xbfb8aa3b31127820 */ /* 0x000fe20000400000 */
[----:B------:R-:W-:Y:S01]  /*4480*/  FMUL R19, R48, -1.4426950216293334961 ;  /* 0xbfb8aa3b30137820 */ /* 0x000fe20000400000 */
[----:B------:R-:W-:Y:S01]  /*4490*/  FMUL R11, R28, -1.4426950216293334961 ;  /* 0xbfb8aa3b1c0b7820 */ /* 0x000fe20000400000 */
[----:B------:R-:W-:Y:S01]  /*44a0*/  FMUL R17, R50, -1.4426950216293334961 ;  /* 0xbfb8aa3b32117820 */ /* 0x000fe20000400000 */
[----:B------:R-:W5:Y:S01]  /*44b0*/  MUFU.EX2 R126, R126 ;  /* 0x0000007e007e7308 */ /* 0x000f620000000800 */
[----:B--2---:R-:W-:Y:S01]  /*44c0*/  FADD R130, R129, 1 ;  /* 0x3f80000081827421 */ /* 0x004fe20000000000 */
[----:B------:R-:W-:Y:S01]  /*44d0*/  FMUL R120, R37, -1.4426950216293334961 ;  /* 0xbfb8aa3b25787820 */ /* 0x000fe20000400000 */
[----:B---3--:R-:W-:Y:S01]  /*44e0*/  FADD R129, R128, 1 ;  /* 0x3f80000080817421 */ /* 0x008fe20000000000 */
[----:B------:R-:W-:Y:S01]  /*44f0*/  FMUL R121, R36, -1.4426950216293334961 ;  /* 0xbfb8aa3b24797820 */ /* 0x000fe20000400000 */
[----:B------:R-:W-:Y:S01]  /*4500*/  BAR.SYNC.DEFER_BLOCKING 0x2, 0x80 ;  /* 0x0082000000007b1d */ /* 0x000fe20000010000 */
[----:B------:R-:W-:Y:S01]  /*4510*/  ISETP.NE.AND P2, PT, R78, RZ, PT ;  /* 0x000000ff4e00720c */ /* 0x000fe20003f45270 */
[----:B----4-:R-:W-:-:S04]  /*4520*/  FADD R128, R127, 1 ;  /* 0x3f8000007f807421 */ /* 0x010fc80000000000 */
[----:B------:R-:W2:Y:S01]  /*4530*/  MUFU.EX2 R20, R20 ;  /* 0x0000001400147308 */ /* 0x000ea20000000800 */
[----:B-----5:R-:W-:-:S07]  /*4540*/  FADD R127, R126, 1 ;  /* 0x3f8000007e7f7421 */ /* 0x020fce0000000000 */
[----:B------:R-:W3:Y:S08]  /*4550*/  MUFU.EX2 R4, R4 ;  /* 0x0000000400047308 */ /* 0x000ef00000000800 */
[----:B------:R-:W4:Y:S01]  /*4560*/  MUFU.EX2 R125, R125 ;  /* 0x0000007d007d7308 */ /* 0x000f220000000800 */
[----:B--2---:R-:W-:-:S07]  /*4570*/  FADD R20, R20, 1 ;  /* 0x3f80000014147421 */ /* 0x004fce0000000000 */
[----:B------:R-:W2:Y:S01]  /*4580*/  MUFU.EX2 R124, R124 ;  /* 0x0000007c007c7308 */ /* 0x000ea20000000800 */
[----:B---3--:R-:W-:-:S07]  /*4590*/  FADD R4, R4, 1 ;  /* 0x3f80000004047421 */ /* 0x008fce0000000000 */
[----:B------:R-:W3:Y:S01]  /*45a0*/  MUFU.EX2 R8, R8 ;  /* 0x0000000800087308 */ /* 0x000ee20000000800 */
[----:B----4-:R-:W-:-:S07]  /*45b0*/  FADD R126, R125, 1 ;  /* 0x3f8000007d7e7421 */ /* 0x010fce0000000000 */
        /* <DEDUP_REMOVED lines=46> */
[----:B------:R-:W3:Y:S01]  /*48a0*/  MUFU.RCP R20, R20 ;  /* 0x0000001400147308 */ /* 0x000ee20000001000 */
[----:B----4-:R-:W-:-:S07]  /*48b0*/  FADD R120, R120, 1 ;  /* 0x3f80000078787421 */ /* 0x010fce0000000000 */
[----:B------:R-:W4:Y:S01]  /*48c0*/  MUFU.RCP R4, R4 ;  /* 0x0000000400047308 */ /* 0x000f220000001000 */
[----:B--2---:R-:W-:-:S07]  /*48d0*/  FADD R121, R121, 1 ;  /* 0x3f80000079797421 */ /* 0x004fce0000000000 */
[----:B------:R-:W2:Y:S01]  /*48e0*/  MUFU.RCP R122, R81 ;  /* 0x00000051007a7308 */ /* 0x000ea20000001000 */
[----:B---3--:R-:W-:-:S04]  /*48f0*/  FMUL R47, R47, R20 ;  /* 0x000000142f2f7220 */ /* 0x008fc80000400000 */
[----:B------:R-:W-:-:S03]  /*4900*/  FMUL R98, R98, R47 ;  /* 0x0000002f62627220 */ /* 0x000fc60000400000 */
[----:B------:R-:W3:Y:S01]  /*4910*/  MUFU.RCP R8, R8 ;  /* 0x0000000800087308 */ /* 0x000ee20000001000 */
[----:B----4-:R-:W-:-:S04]  /*4920*/  FMUL R4, R35, R4 ;  /* 0x0000000423047220 */ /* 0x010fc80000400000 */
[----:B------:R-:W-:-:S03]  /*4930*/  FMUL R4, R43, R4 ;  /* 0x000000042b047220 */ /* 0x000fc60000400000 */
[----:B------:R-:W4:Y:S01]  /*4940*/  MUFU.RCP R119, R119 ;  /* 0x0000007700777308 */ /* 0x000f220000001000 */
[----:B--2---:R-:W-:Y:S01]  /*4950*/  FMUL R39, R39, R122 ;  /* 0x0000007a27277220 */ /* 0x004fe20000400000 */
[----:B------:R-:W-:-:S03]  /*4960*/  FMUL R4, R77, R4 ;  /* 0x000000044d047220 */ /* 0x000fc60000400000 */
[----:B------:R-:W-:-:S03]  /*4970*/  FMUL R94, R94, R39 ;  /* 0x000000275e5e7220 */ /* 0x000fc60000400000 */
[----:B------:R-:W2:Y:S01]  /*4980*/  MUFU.RCP R9, R9 ;  /* 0x0000000900097308 */ /* 0x000ea20000001000 */
[----:B---3--:R-:W-:Y:S01]  /*4990*/  FMUL R31, R31, R8 ;  /* 0x000000081f1f7220 */ /* 0x008fe20000400000 */
[----:B------:R-:W-:-:S03]  /*49a0*/  FMUL R94, R77, R94 ;  /* 0x0000005e4d5e7220 */ /* 0x000fc60000400000 */
[----:B------:R-:W-:-:S03]  /*49b0*/  FMUL R110, R110, R31 ;  /* 0x0000001f6e6e7220 */ /* 0x000fc60000400000 */
[----:B------:R-:W3:Y:S01]  /*49c0*/  MUFU.RCP R7, R7 ;  /* 0x0000000700077308 */ /* 0x000ee20000001000 */
[----:B----4-:R-:W-:-:S04]  /*49d0*/  FMUL R38, R38, R119 ;  /* 0x0000007726267220 */ /* 0x010fc80000400000 */
[----:B------:R-:W-:-:S03]  /*49e0*/  FMUL R38, R93, R38 ;  /* 0x000000265d267220 */ /* 0x000fc60000400000 */
[----:B------:R-:W4:Y:S01]  /*49f0*/  MUFU.RCP R123, R123 ;  /* 0x0000007b007b7308 */ /* 0x000f220000001000 */
[----:B--2---:R-:W-:-:S04]  /*4a00*/  FMUL R30, R30, R9 ;  /* 0x000000091e1e7220 */ /* 0x004fc80000400000 */
[----:B------:R-:W-:-:S03]  /*4a10*/  FMUL R30, R109, R30 ;  /* 0x0000001e6d1e7220 */ /* 0x000fc60000400000 */
[----:B------:R-:W2:Y:S01]  /*4a20*/  MUFU.RCP R12, R12 ;  /* 0x0000000c000c7308 */ /* 0x000ea20000001000 */
[----:B---3--:R-:W-:Y:S01]  /*4a30*/  FMUL R7, R32, R7 ;  /* 0x0000000720077220 */ /* 0x008fe20000400000 */
[----:B------:R-:W-:-:S03]  /*4a40*/  FMUL R30, R77, R30 ;  /* 0x0000001e4d1e7220 */ /* 0x000fc60000400000 */
[----:B------:R-:W-:Y:S01]  /*4a50*/  FMUL R40, R40, R7 ;  /* 0x0000000728287220 */ /* 0x000fe20000400000 */
[----:B------:R-:W-:Y:S02]  /*4a60*/  FMUL R7, R77, R98 ;  /* 0x000000624d077220 */ /* 0x000fe40000400000 */
        /* <DEDUP_REMOVED lines=8> */
[----:B---3--:R-:W-:-:S04]  /*4af0*/  FMUL R6, R33, R6 ;  /* 0x0000000621067220 */ /* 0x008fc80000400000 */
[----:B------:R-:W-:-:S03]  /*4b00*/  FMUL R6, R41, R6 ;  /* 0x0000000629067220 */ /* 0x000fc60000400000 */
[----:B------:R-:W3:Y:S01]  /*4b10*/  MUFU.RCP R13, R13 ;  /* 0x0000000d000d7308 */ /* 0x000ee20000001000 */
[----:B----4-:R-:W-:Y:S01]  /*4b20*/  FMUL R24, R24, R15 ;  /* 0x0000000f18187220 */ /* 0x010fe20000400000 */
[----:B------:R-:W-:-:S03]  /*4b30*/  FMUL R15, R77, R38 ;  /* 0x000000264d0f7220 */ /* 0x000fc60000400000 */
[----:B------:R-:W-:Y:S02]  /*4b40*/  FMUL R24, R103, R24 ;  /* 0x0000001867187220 */ /* 0x000fe40000400000 */
[----:B------:R-:W-:Y:S01]  /*4b50*/  FMNMX.NAN R12, |R15|, |R30|, !PT ;  /* 0x4000001e0f0c7209 */ /* 0x000fe20007820200 */
[----:B------:R-:W4:Y:S01]  /*4b60*/  MUFU.RCP R21, R21 ;  /* 0x0000001500157308 */ /* 0x000f220000001000 */
[----:B--2---:R-:W-:Y:S01]  /*4b70*/  FMUL R25, R25, R14 ;  /* 0x0000000e19197220 */ /* 0x004fe20000400000 */
[----:B------:R-:W-:-:S03]  /*4b80*/  FMUL R24, R77, R24 ;  /* 0x000000184d187220 */ /* 0x000fc60000400000 */
[----:B------:R-:W-:-:S03]  /*4b90*/  FMUL R104, R104, R25 ;  /* 0x0000001968687220 */ /* 0x000fc60000400000 */
[----:B------:R-:W2:Y:S01]  /*4ba0*/  MUFU.RCP R5, R5 ;  /* 0x0000000500057308 */ /* 0x000ea20000001000 */
[----:B---3--:R-:W-:Y:S01]  /*4bb0*/  FMUL R26, R26, R13 ;  /* 0x0000000d1a1a7220 */ /* 0x008fe20000400000 */
[----:B------:R-:W-:-:S03]  /*4bc0*/  FMUL R13, R77, R110 ;  /* 0x0000006e4d0d7220 */ /* 0x000fc60000400000 */
[----:B------:R-:W-:Y:S02]  /*4bd0*/  FMUL R26, R105, R26 ;  /* 0x0000001a691a7220 */ /* 0x000fe40000400000 */
[----:B------:R-:W-:Y:S01]  /*4be0*/  FMNMX.NAN R14, |R94|, |R13|, !PT ;  /* 0x4000000d5e0e7209 */ /* 0x000fe20007820200 */
[----:B------:R-:W3:Y:S01]  /*4bf0*/  MUFU.RCP R126, R126 ;  /* 0x0000007e007e7308 */ /* 0x000ee20000001000 */
[----:B----4-:R-:W-:Y:S01]  /*4c00*/  FMUL R46, R46, R21 ;  /* 0x000000152e2e7220 */ /* 0x010fe20000400000 */
[C---:B------:R-:W-:Y:S01]  /*4c10*/  FMUL R21, R77.reuse, R106 ;  /* 0x0000006a4d157220 */ /* 0x040fe20000400000 */
[----:B------:R-:W-:Y:S01]  /*4c20*/  FMUL R26, R77, R26 ;  /* 0x0000001a4d1a7220 */ /* 0x000fe20000400000 */
[----:B------:R-:W-:Y:S01]  /*4c30*/  F2FP.SATFINITE.E2M1.F32.PACK_AB_MERGE_C R94, R94, R15, RZ ;  /* 0x0000000f5e5e723e */ /* 0x000fe200042070ff */
[----:B------:R-:W-:Y:S01]  /*4c40*/  FMUL R46, R97, R46 ;  /* 0x0000002e612e7220 */ /* 0x000fe20000400000 */
[----:B------:R-:W-:Y:S02]  /*4c50*/  F2FP.SATFINITE.E2M1.F32.PACK_AB_MERGE_C R30, R13, R30, RZ ;  /* 0x0000001e0d1e723e */ /* 0x000fe400042070ff */
        /* <DEDUP_REMOVED lines=11> */
[----:B------:R-:W-:-:S03]  /*4d10*/  FMUL R15, R77, R126 ;  /* 0x0000007e4d0f7220 */ /* 0x000fc60000400000 */
[----:B------:R-:W-:-:S03]  /*4d20*/  FMUL R88, R88, R125 ;  /* 0x0000007d58587220 */ /* 0x000fc60000400000 */
[----:B------:R-:W4:Y:S01]  /*4d30*/  MUFU.RCP R124, R124 ;  /* 0x0000007c007c7308 */ /* 0x000f220000001000 */
[----:B--2---:R-:W-:Y:S01]  /*4d40*/  FMUL R45, R45, R22 ;  /* 0x000000162d2d7220 */ /* 0x004fe20000400000 */
[----:B------:R-:W-:-:S03]  /*4d50*/  FMUL R88, R77, R88 ;  /* 0x000000584d587220 */ /* 0x000fc60000400000 */
[----:B------:R-:W-:-:S03]  /*4d60*/  FMUL R96, R96, R45 ;  /* 0x0000002d60607220 */ /* 0x000fc60000400000 */
[----:B------:R-:W2:Y:S01]  /*4d70*/  MUFU.RCP R10, R10 ;  /* 0x0000000a000a7308 */ /* 0x000ea20000001000 */
[----:B---3--:R-:W-:Y:S01]  /*4d80*/  FMUL R44, R44, R23 ;  /* 0x000000172c2c7220 */ /* 0x008fe20000400000 */
[C---:B------:R-:W-:Y:S01]  /*4d90*/  FMUL R23, R77.reuse, R104 ;  /* 0x000000684d177220 */ /* 0x040fe20000400000 */
[----:B------:R-:W-:Y:S02]  /*4da0*/  FMUL R5, R77, R96 ;  /* 0x000000604d057220 */ /* 0x000fe40000400000 */
[----:B------:R-:W-:-:S03]  /*4db0*/  FMUL R44, R95, R44 ;  /* 0x0000002c5f2c7220 */ /* 0x000fc60000400000 */
[----:B------:R-:W3:Y:S01]  /*4dc0*/  MUFU.RCP R16, R16 ;  /* 0x0000001000107308 */ /* 0x000ee20000001000 */
[----:B----4-:R-:W-:Y:S01]  /*4dd0*/  FMUL R124, R117, R124 ;  /* 0x0000007c757c7220 */ /* 0x010fe20000400000 */
[----:B------:R-:W-:-:S03]  /*4de0*/  FMUL R44, R77, R44 ;  /* 0x0000002c4d2c7220 */ /* 0x000fc60000400000 */
[----:B------:R-:W-:-:S03]  /*4df0*/  FMUL R124, R89, R124 ;  /* 0x0000007c597c7220 */ /* 0x000fc60000400000 */
[----:B------:R-:W4:Y:S01]  /*4e00*/  MUFU.RCP R18, R18 ;  /* 0x0000001200127308 */ /* 0x000f220000001000 */
[----:B--2---:R-:W-:Y:S01]  /*4e10*/  FMUL R29, R29, R10 ;  /* 0x0000000a1d1d7220 */ /* 0x004fe20000400000 */
[----:B------:R-:W-:Y:S01]  /*4e20*/  FMUL R10, R77, R6 ;  /* 0x000000064d0a7220 */ /* 0x000fe20000400000 */
[----:B------:R-:W-:Y:S02]  /*4e30*/  FMNMX.NAN R6, |R7|, |R4|, !PT ;  /* 0x4000000407067209 */ /* 0x000fe40007820200 */
[----:B------:R-:W-:Y:S01]  /*4e40*/  F2FP.SATFINITE.E2M1.F32.PACK_AB_MERGE_C R4, R4, R9, RZ ;  /* 0x000000090404723e */ /* 0x000fe200042070ff */
[----:B------:R-:W-:Y:S01]  /*4e50*/  FMUL R108, R108, R29 ;  /* 0x0000001d6c6c7220 */ /* 0x000fe20000400000 */
[----:B------:R-:W-:Y:S01]  /*4e60*/  FMNMX.NAN R9, |R5|, |R10|, !PT ;  /* 0x4000000a05097209 */ /* 0x000fe20007820200 */
[----:B------:R-:W2:Y:S01]  /*4e70*/  MUFU.RCP R127, R127 ;  /* 0x0000007f007f7308 */ /* 0x000ea20000001000 */
[----:B---3--:R-:W-:Y:S01]  /*4e80*/  FMUL R51, R51, R16 ;  /* 0x0000001033337220 */ /* 0x008fe20000400000 */
[----:B------:R-:W-:Y:S01]  /*4e90*/  FMNMX3.NAN R16, |R90|, |R21|, R6, !PT ;  /* 0x400000155a107276 */ /* 0x000fe20007820206 */
[----:B------:R-:W-:Y:S01]  /*4ea0*/  FMUL R108, R77, R108 ;  /* 0x0000006c4d6c7220 */ /* 0x000fe20000400000 */
[----:B------:R-:W-:Y:S01]  /*4eb0*/  F2FP.SATFINITE.E2M1.F32.PACK_AB_MERGE_C R21, R21, R26, RZ ;  /* 0x0000001a1515723e */ /* 0x000fe200042070ff */
[----:B------:R-:W-:Y:S01]  /*4ec0*/  FMUL R102, R102, R51 ;  /* 0x0000003366667220 */ /* 0x000fe20000400000 */
[----:B------:R-:W-:-:S02]  /*4ed0*/  F2FP.SATFINITE.E2M1.F32.PACK_AB_MERGE_C R6, R88, R15, RZ ;  /* 0x0000000f5806723e */ /* 0x000fc400042070ff */
[----:B------:R-:W3:Y:S01]  /*4ee0*/  MUFU.RCP R19, R19 ;  /* 0x0000001300137308 */ /* 0x000ee20000001000 */
[----:B----4-:R-:W-:Y:S01]  /*4ef0*/  FMUL R49, R49, R18 ;  /* 0x0000001231317220 */ /* 0x010fe20000400000 */
[----:B------:R-:W-:Y:S01]  /*4f00*/  F2FP.SATFINITE.E2M1.F32.PACK_AB_MERGE_C R18, R23, R24, RZ ;  /* 0x000000181712723e */ /* 0x000fe200042070ff */
[----:B------:R-:W-:Y:S01]  /*4f10*/  FMUL R29, R77, R102 ;  /* 0x000000664d1d7220 */ /* 0x000fe20000400000 */
[----:B------:R-:W-:Y:S01]  /*4f20*/  PRMT R21, R21, 0x7054, RZ ;  /* 0x0000705415157816 */ /* 0x000fe200000000ff */
[----:B------:R-:W-:Y:S01]  /*4f30*/  FMUL R100, R100, R49 ;  /* 0x0000003164647220 */ /* 0x000fe20000400000 */
[----:B------:R-:W-:Y:S02]  /*4f40*/  PRMT R18, R18, 0x7604, RZ ;  /* 0x0000760412127816 */ /* 0x000fe400000000ff */
[----:B------:R-:W4:Y:S01]  /*4f50*/  MUFU.RCP R128, R128 ;  /* 0x0000008000807308 */ /* 0x000f220000001000 */
[----:B--2---:R-:W-:Y:S01]  /*4f60*/  FMUL R127, R114, R127 ;  /* 0x0000007f727f7220 */ /* 0x004fe20000400000 */
[----:B------:R-:W-:Y:S01]  /*4f70*/  F2FP.SATFINITE.E2M1.F32.PACK_AB_MERGE_C R7, R7, R46, RZ ;  /* 0x0000002e0707723e */ /* 0x000fe200042070ff */
[----:B------:R-:W-:Y:S01]  /*4f80*/  FMUL R33, R77, R100 ;  /* 0x000000644d217220 */ /* 0x000fe20000400000 */
[----:B------:R-:W-:Y:S01]  /*4f90*/  F2FP.SATFINITE.E2M1.F32.PACK_AB_MERGE_C R5, R5, R44, RZ ;  /* 0x0000002c0505723e */ /* 0x000fe200042070ff */
[----:B------:R-:W-:Y:S01]  /*4fa0*/  FMUL R86, R86, R127 ;  /* 0x0000007f56567220 */ /* 0x000fe20000400000 */
[----:B------:R-:W-:-:S02]  /*4fb0*/  PRMT R25, R6, 0x7604, RZ ;  /* 0x0000760406197816 */ /* 0x000fc400000000ff */
[----:B------:R-:W2:Y:S01]  /*4fc0*/  MUFU.RCP R11, R11 ;  /* 0x0000000b000b7308 */ /* 0x000ea20000001000 */
[----:B---3--:R-:W-:Y:S01]  /*4fd0*/  FMUL R48, R48, R19 ;  /* 0x0000001330307220 */ /* 0x008fe20000400000 */
[C---:B------:R-:W-:Y:S01]  /*4fe0*/  FMUL R19, R77.reuse, R124 ;  /* 0x0000007c4d137220 */ /* 0x040fe20000400000 */
[----:B------:R-:W-:Y:S01]  /*4ff0*/  LOP3.LUT R18, R18, R21, RZ, 0xfc, !PT ;  /* 0x0000001512127212 */ /* 0x000fe200078efcff */
[----:B------:R-:W-:Y:S01]  /*5000*/  FMUL R86, R77, R86 ;  /* 0x000000564d567220 */ /* 0x000fe20000400000 */
[----:B------:R-:W-:Y:S01]  /*5010*/  PRMT R7, R7, 0x7054, RZ ;  /* 0x0000705407077816 */ /* 0x000fe200000000ff */
[----:B------:R-:W-:Y:S01]  /*5020*/  FMUL R48, R99, R48 ;  /* 0x0000003063307220 */ /* 0x000fe20000400000 */
[----:B------:R-:W-:Y:S01]  /*5030*/  F2FP.SATFINITE.E2M1.F32.PACK_AB_MERGE_C R90, R90, R19, RZ ;  /* 0x000000135a5a723e */ /* 0x000fe200042070ff */
[----:B------:R-:W3:Y:S01]  /*5040*/  MUFU.RCP R17, R17 ;  /* 0x0000001100117308 */ /* 0x000ee20000001000 */
[----:B----4-:R-:W-:Y:S01]  /*5050*/  FMUL R128, R113, R128 ;  /* 0x0000008071807220 */ /* 0x010fe20000400000 */
[----:B------:R-:W-:Y:S01]  /*5060*/  PRMT R6, R5, 0x7604, RZ ;  /* 0x0000760405067816 */ /* 0x000fe200000000ff */
[----:B------:R-:W-:Y:S01]  /*5070*/  FMUL R48, R77, R48 ;  /* 0x000000304d307220 */ /* 0x000fe20000400000 */
[----:B------:R-:W-:Y:S01]  /*5080*/  PRMT R90, R90, 0x7054, RZ ;  /* 0x000070545a5a7816 */ /* 0x000fe200000000ff */
[----:B------:R-:W-:Y:S01]  /*5090*/  FMUL R128, R85, R128 ;  /* 0x0000008055807220 */ /* 0x000fe20000400000 */
[----:B------:R-:W-:-:S02]  /*50a0*/  PRMT R4, R4, 0x7054, RZ ;  /* 0x0000705404047816 */ /* 0x000fc400000000ff */
[----:B------:R-:W4:Y:S01]  /*50b0*/  MUFU.RCP R120, R120 ;  /* 0x0000007800787308 */ /* 0x000f220000001000 */
[----:B--2---:R-:W-:Y:S01]  /*50c0*/  FMUL R28, R28, R11 ;  /* 0x0000000b1c1c7220 */ /* 0x004fe20000400000 */
[C---:B------:R-:W-:Y:S01]  /*50d0*/  FMUL R11, R77.reuse, R40 ;  /* 0x000000284d0b7220 */ /* 0x040fe20000400000 */
[----:B------:R-:W-:Y:S01]  /*50e0*/  FMUL R21, R77, R128 ;  /* 0x000000804d157220 */ /* 0x000fe20000400000 */
[----:B------:R-:W-:Y:S01]  /*50f0*/  LOP3.LUT R7, R6, R7, RZ, 0xfc, !PT ;  /* 0x0000000706077212 */ /* 0x000fe200078efcff */
[----:B------:R-:W-:Y:S01]  /*5100*/  FMUL R28, R107, R28 ;  /* 0x0000001c6b1c7220 */ /* 0x000fe20000400000 */
[----:B------:R-:W-:Y:S02]  /*5110*/  FMNMX3.NAN R31, |R86|, |R29|, R14, !PT ;  /* 0x4000001d561f7276 */ /* 0x000fe4000782020e */
[----:B------:R-:W2:Y:S01]  /*5120*/  MUFU.RCP R121, R121 ;  /* 0x0000007900797308 */ /* 0x000ea20000001000 */
[----:B---3--:R-:W-:Y:S01]  /*5130*/  FMUL R50, R50, R17 ;  /* 0x0000001132327220 */ /* 0x008fe20000400000 */
[-C--:B------:R-:W-:Y:S01]  /*5140*/  F2FP.SATFINITE.E2M1.F32.PACK_AB_MERGE_C R10, R10, R11.reuse, RZ ;  /* 0x0000000b0a0a723e */ /* 0x080fe200042070ff */
[----:B------:R-:W-:Y:S01]  /*5150*/  FMUL R17, R77, R28 ;  /* 0x0000001c4d117220 */ /* 0x000fe20000400000 */
[----:B------:R-:W-:Y:S01]  /*5160*/  FMNMX.NAN R44, |R44|, |R11|, !PT ;  /* 0x4000000b2c2c7209 */ /* 0x000fe20007820200 */
[----:B------:R-:W-:Y:S01]  /*5170*/  FMUL R50, R101, R50 ;  /* 0x0000003265327220 */ /* 0x000fe20000400000 */
[----:B------:R-:W-:-:S02]  /*5180*/  PRMT R5, R10, 0x7604, RZ ;  /* 0x000076040a057816 */ /* 0x000fc400000000ff */
[----:B------:R-:W3:Y:S01]  /*5190*/  MUFU.RCP R130, R130 ;  /* 0x0000008200827308 */ /* 0x000ee20000001000 */
[----:B----4-:R-:W-:Y:S01]  /*51a0*/  FMUL R37, R37, R120 ;  /* 0x0000007825257220 */ /* 0x010fe20000400000 */
[----:B------:R-:W-:Y:S01]  /*51b0*/  FMUL R50, R77, R50 ;  /* 0x000000324d327220 */ /* 0x000fe20000400000 */
[----:B------:R-:W-:Y:S02]  /*51c0*/  LOP3.LUT R25, R25, R90, RZ, 0xfc, !PT ;  /* 0x0000005a19197212 */ /* 0x000fe400078efcff */
[----:B------:R-:W-:Y:S01]  /*51d0*/  FMUL R92, R92, R37 ;  /* 0x000000255c5c7220 */ /* 0x000fe20000400000 */
[----:B------:R-:W-:Y:S02]  /*51e0*/  F2FP.SATFINITE.E2M1.F32.PACK_AB_MERGE_C R86, R86, R21, RZ ;  /* 0x000000155656723e */ /* 0x000fe400042070ff */
[----:B------:R-:W4:Y:S01]  /*51f0*/  MUFU.RCP R129, R129 ;  /* 0x0000008100817308 */ /* 0x000f220000001000 */
[----:B--2---:R-:W-:Y:S01]  /*5200*/  FMUL R36, R36, R121 ;  /* 0x0000007924247220 */ /* 0x004fe20000400000 */
[----:B------:R-:W-:Y:S01]  /*5210*/  FMUL R11, R77, R92 ;  /* 0x0000005c4d0b7220 */ /* 0x000fe20000400000 */
[----:B------:R-:W-:-:S02]  /*5220*/  LOP3.LUT R5, R5, R4, RZ, 0xfc, !PT ;  /* 0x0000000405057212 */ /* 0x000fc400078efcff */
[----:B------:R-:W-:Y:S01]  /*5230*/  FMUL R36, R91, R36 ;  /* 0x000000245b247220 */ /* 0x000fe20000400000 */
[----:B------:R-:W-:Y:S02]  /*5240*/  F2FP.SATFINITE.E2M1.F32.PACK_AB_MERGE_C R29, R29, R50, RZ ;  /* 0x000000321d1d723e */ /* 0x000fe400042070ff */
[----:B------:R-:W-:Y:S01]  /*5250*/  FMNMX.NAN R13, |R11|, |R108|, !PT ;  /* 0x4000006c0b0d7209 */ /* 0x000fe20007820200 */
[----:B---3--:R-:W-:Y:S01]  /*5260*/  FMUL R130, R111, R130 ;  /* 0x000000826f827220 */ /* 0x008fe20000400000 */
[----:B------:R-:W-:Y:S01]  /*5270*/  FMUL R36, R77, R36 ;  /* 0x000000244d247220 */ /* 0x000fe20000400000 */
[----:B------:R-:W-:Y:S02]  /*5280*/  LOP3.LUT R94, R7, 0xff, R94, 0xf8, !PT ;  /* 0x000000ff075e7812 */ /* 0x000fe400078ef85e */
[----:B------:R-:W-:Y:S01]  /*5290*/  FMUL R130, R83, R130 ;  /* 0x0000008253827220 */ /* 0x000fe20000400000 */
[----:B------:R-:W-:Y:S02]  /*52a0*/  LOP3.LUT R4, R25, 0xff, R86, 0xf8, !PT ;  /* 0x000000ff19047812 */ /* 0x000fe400078ef856 */
[----:B------:R-:W-:Y:S01]  /*52b0*/  F2FP.SATFINITE.E2M1.F32.PACK_AB_MERGE_C R11, R11, R36, RZ ;  /* 0x000000240b0b723e */ /* 0x000fe200042070ff */
[----:B----4-:R-:W-:Y:S01]  /*52c0*/  FMUL R129, R112, R129 ;  /* 0x0000008170817220 */ /* 0x010fe20000400000 */
[----:B------:R-:W-:Y:S01]  /*52d0*/  FMUL R27, R77, R130 ;  /* 0x000000824d1b7220 */ /* 0x000fe20000400000 */
[----:B------:R-:W-:-:S02]  /*52e0*/  FMNMX.NAN R36, |R36|, |R17|, !PT ;  /* 0x4000001124247209 */ /* 0x000fc40007820200 */
[----:B------:R-:W-:Y:S01]  /*52f0*/  FMUL R84, R84, R129 ;  /* 0x0000008154547220 */ /* 0x000fe20000400000 */
[----:B------:R-:W-:Y:S02]  /*5300*/  F2FP.SATFINITE.E2M1.F32.PACK_AB_MERGE_C R17, R108, R17, RZ ;  /* 0x000000116c11723e */ /* 0x000fe400042070ff */
[----:B------:R-:W-:Y:S01]  /*5310*/  LOP3.LUT R29, R18, 0xff, R29, 0xf8, !PT ;  /* 0x000000ff121d7812 */ /* 0x000fe200078ef81d */
[----:B------:R-:W-:Y:S01]  /*5320*/  FMUL R84, R77, R84 ;  /* 0x000000544d547220 */ /* 0x000fe20000400000 */
[----:B------:R-:W-:Y:S02]  /*5330*/  F2FP.SATFINITE.E2M1.F32.PACK_AB_MERGE_C R6, R33, R48, RZ ;  /* 0x000000302106723e */ /* 0x000fe400042070ff */
[----:B------:R-:W-:Y:S02]  /*5340*/  LOP3.LUT R30, R5, 0xff, R30, 0xf8, !PT ;  /* 0x000000ff051e7812 */ /* 0x000fe400078ef81e */
[----:B------:R-:W-:Y:S02]  /*5350*/  F2FP.SATFINITE.E2M1.F32.PACK_AB_MERGE_C R7, R84, R27, RZ ;  /* 0x0000001b5407723e */ /* 0x000fe400042070ff */
[----:B------:R-:W-:-:S02]  /*5360*/  PRMT R5, R11, 0x6540, R94 ;  /* 0x000065400b057816 */ /* 0x000fc4000000005e */
[----:B------:R-:W-:Y:S02]  /*5370*/  PRMT R4, R7, 0x6540, R4 ;  /* 0x0000654007047816 */ /* 0x000fe40000000004 */
[----:B------:R-:W-:Y:S02]  /*5380*/  PRMT R6, R6, 0x6540, R29 ;  /* 0x0000654006067816 */ /* 0x000fe4000000001d */
[----:B------:R-:W-:Y:S02]  /*5390*/  PRMT R7, R17, 0x6540, R30 ;  /* 0x0000654011077816 */ /* 0x000fe4000000001e */
[----:B------:R-:W-:Y:S02]  /*53a0*/  FMNMX3.NAN R8, |R19|, |R26|, R8, !PT ;  /* 0x4000001a13087276 */ /* 0x000fe40007820208 */
[----:B------:R-:W-:Y:S01]  /*53b0*/  FMNMX3.NAN R21, |R21|, |R50|, R12, !PT ;  /* 0x4000003215157276 */ /* 0x000fe2000782020c */
[----:B------:R2:W-:Y:S01]  /*53c0*/  STS.128 [R66+0x4400], R4 ;  /* 0x0044000442007388 */ /* 0x0005e20000000c00 */
[----:B------:R-:W-:-:S02]  /*53d0*/  FMNMX3.NAN R9, |R88|, |R23|, R9, !PT ;  /* 0x4000001758097276 */ /* 0x000fc40007820209 */
[----:B------:R-:W-:Y:S01]  /*53e0*/  FMNMX3.NAN R84, |R84|, |R33|, R13, !PT ;  /* 0x4000002154547276 */ /* 0x000fe2000782020d */
[----:B------:R3:W-:Y:S06]  /*53f0*/  MEMBAR.ALL.CTA ;  /* 0x0000000000007992 */ /* 0x0007ec0000008000 */
[----:B---3--:R-:W3:Y:S01]  /*5400*/  FENCE.VIEW.ASYNC.S ;  /* 0x00000000000073c6 */ /* 0x008ee20000000000 */
[----:B------:R-:W-:Y:S02]  /*5410*/  FMNMX3.NAN R44, |R15|, |R24|, R44, !PT ;  /* 0x400000180f2c7276 */ /* 0x000fe4000782022c */
[----:B------:R-:W-:-:S02]  /*5420*/  FMNMX3.NAN R27, |R27|, |R48|, R36, !PT ;  /* 0x400000301b1b7276 */ /* 0x000fc40007820224 */
[----:B------:R-:W-:Y:S02]  /*5430*/  FMNMX.NAN R16, R16, R31, !PT ;  /* 0x0000001f10107209 */ /* 0x000fe40007820000 */
[----:B------:R-:W-:Y:S02]  /*5440*/  FMNMX.NAN R8, R8, R21, !PT ;  /* 0x0000001508087209 */ /* 0x000fe40007820000 */
[----:B------:R-:W-:Y:S02]  /*5450*/  FMNMX3.NAN R9, R84, R9, R16, !PT ;  /* 0x0000000954097276 */ /* 0x000fe40007820010 */
[----:B------:R-:W-:-:S04]  /*5460*/  FMNMX3.NAN R8, R27, R44, R8, !PT ;  /* 0x0000002c1b087276 */ /* 0x000fc80007820008 */
[----:B------:R-:W-:-:S04]  /*5470*/  FMNMX3.NAN R9, R8, R9, RZ, !PT ;  /* 0x0000000908097276 */ /* 0x000fc800078200ff */
[----:B------:R-:W-:Y:S01]  /*5480*/  FMNMX R80, R9, R80, !PT ;  /* 0x0000005009507209 */ /* 0x000fe20007800000 */
[----:B---3--:R-:W-:Y:S06]  /*5490*/  BAR.SYNC.DEFER_BLOCKING 0x2, 0x80 ;  /* 0x0082000000007b1d */ /* 0x008fec0000010000 */
[----:B--2---:R-:W-:Y:S05]  /*54a0*/  @P2 BRA `(.L_x_71) ;  /* 0x0000000000442947 */ /* 0x004fea0003800000 */
[----:B------:R-:W-:Y:S01]  /*54b0*/  IMAD R82, R53, 0x4, R82 ;  /* 0x0000000435527824 */ /* 0x000fe200078e0252 */
[----:B------:R-:W-:Y:S01]  /*54c0*/  UIADD3 UR10, UP0, UPT, UR8, 0x2c0, URZ ;  /* 0x000002c0080a7890 */ /* 0x000fe2000ff1e0ff */
[----:B------:R-:W-:Y:S02]  /*54d0*/  PLOP3.LUT P0, PT, PT, PT, PT, 0x80, 0x8 ;  /* 0x000000000008781c */ /* 0x000fe40003f0f070 */
[----:B------:R-:W-:Y:S01]  /*54e0*/  IADD3 R4, PT, PT, R3, 0x4400, RZ ;  /* 0x0000440003047810 */ /* 0x000fe20007ffe0ff */
[----:B------:R-:W-:Y:S01]  /*54f0*/  IMAD.SHL.U32 R82, R82, 0x10, RZ ;  /* 0x0000001052527824 */ /* 0x000fe200078e00ff */
[----:B------:R-:W-:-:S12]  /*5500*/  UIADD3.X UR11, UPT, UPT, URZ, UR9, URZ, UP0, !UPT ;  /* 0x00000009ff0b7290 */ /* 0x000fd800087fe4ff */
.L_x_72:
        /* <DEDUP_REMOVED lines=10> */
[----:B------:R0:W-:Y:S02]  /*55b0*/  UTMACMDFLUSH ;  /* 0x00000000000079b7 */ /* 0x0001e40000000000 */
.L_x_71:
[----:B------:R-:W-:Y:S01]  /*55c0*/  BAR.SYNC.DEFER_BLOCKING 0x2, 0x80 ;  /* 0x0082000000007b1d */ /* 0x000fe20000010000 */
[----:B------:R-:W-:Y:S01]  /*55d0*/  HFMA2 R82, -RZ, RZ, 0, 1.1920928955078125e-07 ;  /* 0x00000002ff527431 */ /* 0x000fe200000001ff */
[----:B------:R-:W-:-:S04]  /*55e0*/  PLOP3.LUT P0, PT, PT, PT, PT, 0x8, 0x80 ;  /* 0x000000000080781c */ /* 0x000fc80003f0e170 */
[----:B------:R-:W-:Y:S09]  /*55f0*/  @P3 BRA `(.L_x_73) ;  /* 0xffffffe400083947 */ /* 0x000ff2000383ffff */
[----:B------:R-:W-:Y:S02]  /*5600*/  ELECT P0, URZ, PT ;  /* 0x0000000000ff782f */ /* 0x000fe40003800000 */
[----:B------:R-:W-:Y:S01]  /*5610*/  LEA R5, R64, R3, 0x3 ;  /* 0x0000000340057211 */ /* 0x000fe200078e18ff */
[----:B------:R-:W-:Y:S01]  /*5620*/  BSSY B0, `(.L_x_74) ;  /* 0x0000009000007945 */ /* 0x000fe20003800000 */
[----:B------:R-:W-:-:S09]  /*5630*/  SHF.L.U32 R6, R63, 0x1f, RZ ;  /* 0x0000001f3f067819 */ /* 0x000fd200000006ff */
[----:B------:R-:W-:Y:S02]  /*5640*/  @P0 VIADD R7, R55, 0x80 ;  /* 0x0000008037070836 */ /* 0x000fe40000000000 */
[----:B------:R-:W-:Y:S02]  /*5650*/  @P0 IMAD.MOV.U32 R4, RZ, RZ, 0x1 ;  /* 0x00000001ff040424 */ /* 0x000fe400078e00ff */
[----:B------:R-:W-:Y:S01]  /*5660*/  IMAD R55, R64, 0x10, R3 ;  /* 0x0000001040377824 */ /* 0x000fe200078e0203 */
[----:B------:R-:W-:-:S04]  /*5670*/  @P0 PRMT R7, R58, 0x654, R7 ;  /* 0x000006543a070816 */ /* 0x000fc80000000007 */
[----:B------:R2:W-:Y:S01]  /*5680*/  @P0 SYNCS.ARRIVE.TRANS64.RED.ART0 RZ, [R7+URZ], R4 ;  /* 0x0000000407ff09a7 */ /* 0x0005e200085004ff */
[----:B------:R-:W3:Y:S02]  /*5690*/  SYNCS.PHASECHK.TRANS64.TRYWAIT P0, [R5+URZ+0x90], R6 ;  /* 0x00009006050075a7 */ /* 0x000ee400080011ff */
[----:B--23--:R-:W-:Y:S05]  /*56a0*/  @!P0 BRA `(.L_x_75) ;  /* 0x0000000c00588947 */ /* 0x00cfea0003800000 */
.L_x_111:
[----:B------:R-:W-:Y:S05]  /*56b0*/  BSYNC B0 ;  /* 0x0000000000007941 */ /* 0x000fea0003800000 */
.L_x_74:
[----:B------:R-:W3:Y:S01]  /*56c0*/  LDS.128 R52, [R55+0x32410] ;  /* 0x0324100037347984 */ /* 0x000ee20000000c00 */
[----:B------:R-:W-:Y:S01]  /*56d0*/  CREDUX.MAXABS.F32.NAN UR4, R80 ;  /* 0x00000000500472cc */ /* 0x000fe20000006400 */
[----:B------:R-:W-:Y:S01]  /*56e0*/  BSSY.RECONVERGENT B0, `(.L_x_76) ;  /* 0x0000016000007945 */ /* 0x000fe20003800200 */
[----:B------:R-:W-:Y:S01]  /*56f0*/  ISETP.NE.AND P0, PT, R59, RZ, PT ;  /* 0x000000ff3b00720c */ /* 0x000fe20003f05270 */
[----:B------:R4:W-:Y:S06]  /*5700*/  MEMBAR.ALL.CTA ;  /* 0x0000000000007992 */ /* 0x0009ec0000008000 */
[----:B----4-:R-:W4:Y:S01]  /*5710*/  FENCE.VIEW.ASYNC.S ;  /* 0x00000000000073c6 */ /* 0x010f220000000000 */
[----:B------:R-:W-:-:S02]  /*5720*/  VIADD R62, R62, 0x1 ;  /* 0x000000013e3e7836 */ /* 0x000fc40000000000 */
[----:B------:R-:W-:Y:S02]  /*5730*/  VIADD R64, R64, 0x1 ;  /* 0x0000000140407836 */ /* 0x000fe40000000000 */
[----:B------:R-:W-:Y:S01]  /*5740*/  IMAD.U32 R4, RZ, RZ, UR4 ;  /* 0x00000004ff047e24 */ /* 0x000fe2000f8e00ff */
[----:B----4-:R4:W-:Y:S04]  /*5750*/  SYNCS.ARRIVE.TRANS64.ART0 RZ, [R5+URZ+0xa0], R0 ;  /* 0x0000a00005ff79a7 */ /* 0x0109e800085000ff */
[----:B------:R4:W-:Y:S01]  /*5760*/  @!P0 STS [R75+0x32400], R4 ;  /* 0x032400044b008388 */ /* 0x0009e20000000800 */
[----:B------:R-:W-:Y:S01]  /*5770*/  BAR.SYNC.DEFER_BLOCKING 0x2, 0x80 ;  /* 0x0082000000007b1d */ /* 0x000fe20000010000 */
[----:B------:R-:W-:-:S13]  /*5780*/  LOP3.LUT P0, RZ, R78, R59, RZ, 0xfc, !PT ;  /* 0x0000003b4eff7212 */ /* 0x000fda000780fcff */
[----:B------:R-:W-:Y:S05]  /*5790*/  @P0 BRA `(.L_x_77) ;  /* 0x0000000000280947 */ /* 0x000fea0003800000 */
[----:B------:R-:W-:Y:S01]  /*57a0*/  IMAD.U32 R2, RZ, RZ, UR7 ;  /* 0x00000007ff027e24 */ /* 0x000fe2000f8e00ff */
[----:B-1----:R-:W-:Y:S01]  /*57b0*/  MOV R3, 0x400 ;  /* 0x0000040000037802 */ /* 0x002fe20000000f00 */
[----:B------:R-:W1:Y:S03]  /*57c0*/  LDCU.64 UR4, c[0x0][0x740] ;  /* 0x0000e800ff0477ac */ /* 0x000e660008000a00 */
[----:B------:R-:W-:-:S05]  /*57d0*/  LEA R3, R2, R3, 0x18 ;  /* 0x0000000302037211 */ /* 0x000fca00078ec0ff */
[----:B--2-4-:R-:W2:Y:S01]  /*57e0*/  LDS.128 R4, [R3+0x32400] ;  /* 0x0324000003047984 */ /* 0x014ea20000000c00 */
[----:B-1----:R-:W-:-:S04]  /*57f0*/  LEA R8, P0, R57, UR4, 0x2 ;  /* 0x0000000439087c11 */ /* 0x002fc8000f8010ff */
[----:B------:R-:W-:Y:S02]  /*5800*/  LEA.HI.X R9, R57, UR5, R56, 0x2, P0 ;  /* 0x0000000539097c11 */ /* 0x000fe400080f1438 */
[----:B--2---:R-:W-:-:S04]  /*5810*/  FMNMX3 R4, R4, RZ, R5, !PT ;  /* 0x000000ff04047276 */ /* 0x004fc80007800005 */
[----:B------:R-:W-:-:S05]  /*5820*/  FMNMX3 R7, R4, R6, R7, !PT ;  /* 0x0000000604077276 */ /* 0x000fca0007800007 */
[----:B------:R1:W-:Y:S02]  /*5830*/  REDG.E.MAX.S32.STRONG.GPU desc[UR30][R8.64], R7 ;  /* 0x000000070800798e */ /* 0x0003e4000d12e31e */
.L_x_77:
[----:B------:R-:W-:Y:S05]  /*5840*/  BSYNC.RECONVERGENT B0 ;  /* 0x0000000000007941 */ /* 0x000fea0003800200 */
.L_x_76:
[----:B---3--:R-:W-:Y:S02]  /*5850*/  ISETP.NE.AND P0, PT, R55, 0x1, PT ;  /* 0x000000013700780c */ /* 0x008fe40003f05270 */
[----:B------:R-:W-:Y:S02]  /*5860*/  ISETP.NE.AND P1, PT, R64, 0x2, PT ;  /* 0x000000024000780c */ /* 0x000fe40003f25270 */
[----:B------:R-:W-:Y:S02]  /*5870*/  ISETP.NE.AND P2, PT, R62, 0x2, PT ;  /* 0x000000023e00780c */ /* 0x000fe40003f45270 */
[----:B------:R-:W-:Y:S02]  /*5880*/  SEL R6, RZ, 0x1, P1 ;  /* 0x00000001ff067807 */ /* 0x000fe40000800000 */
[----:B----4-:R-:W-:Y:S02]  /*5890*/  SEL R4, RZ, 0x1, P2 ;  /* 0x00000001ff047807 */ /* 0x010fe40001000000 */
[----:B------:R-:W-:-:S02]  /*58a0*/  LOP3.LUT R63, R63, R6, RZ, 0x3c, !PT ;  /* 0x000000063f3f7212 */ /* 0x000fc400078e3cff */
[----:B------:R-:W-:Y:S02]  /*58b0*/  LOP3.LUT R61, R61, R4, RZ, 0x3c, !PT ;  /* 0x000000043d3d7212 */ /* 0x000fe400078e3cff */
[----:B------:R-:W-:Y:S02]  /*58c0*/  SEL R64, R64, RZ, P1 ;  /* 0x000000ff40407207 */ /* 0x000fe40000800000 */
[----:B------:R-:W-:Y:S01]  /*58d0*/  SEL R62, R62, RZ, P2 ;  /* 0x000000ff3e3e7207 */ /* 0x000fe20001000000 */
[----:B------:R-:W-:Y:S06]  /*58e0*/  @!P0 BRA `(.L_x_78) ;  /* 0xffffffdc00e08947 */ /* 0x000fec000383ffff */
.L_x_66:
[----:B------:R-:W-:-:S13]  /*58f0*/  ISETP.NE.AND P0, PT, R78, RZ, PT ;  /* 0x000000ff4e00720c */ /* 0x000fda0003f05270 */
[----:B------:R-:W-:Y:S05]  /*5900*/  @P0 BRA `(.L_x_79) ;  /* 0x0000000000200947 */ /* 0x000fea0003800000 */
[----:B------:R-:W3:Y:S01]  /*5910*/  S2UR UR4, SR_CgaCtaId ;  /* 0x00000000000479c3 */ /* 0x000ee20000008800 */
[----:B------:R-:W-:Y:S01]  /*5920*/  ELECT P1, URZ, PT ;  /* 0x0000000000ff782f */ /* 0x000fe20003820000 */
[----:B------:R-:W-:-:S06]  /*5930*/  IMAD.MOV.U32 R4, RZ, RZ, 0x1 ;  /* 0x00000001ff047424 */ /* 0x000fcc00078e00ff */
[----:B------:R-:W-:Y:S06]  /*5940*/  UVIRTCOUNT.DEALLOC.SMPOOL 0x80 ;  /* 0x000000800000784c */ /* 0x000fec0000000000 */
[----:B--2---:R-:W-:Y:S01]  /*5950*/  @P1 MOV R5, 0x40 ;  /* 0x0000004000051802 */ /* 0x004fe20000000f00 */
[----:B---3--:R-:W-:-:S05]  /*5960*/  @P1 IMAD.U32 R2, RZ, RZ, UR4 ;  /* 0x00000004ff021e24 */ /* 0x008fca000f8e00ff */
[----:B------:R-:W-:-:S05]  /*5970*/  @P1 LEA R5, R2, R5, 0x18 ;  /* 0x0000000502051211 */ /* 0x000fca00078ec0ff */
[----:B------:R3:W-:Y:S02]  /*5980*/  @P1 STS.U8 [R5], R4 ;  /* 0x0000000405001388 */ /* 0x0007e40000000000 */
.L_x_79:
[----:B------:R-:W-:Y:S06]  /*5990*/  BAR.SYNC.DEFER_BLOCKING 0x2, 0x80 ;  /* 0x0082000000007b1d */ /* 0x000fec0000010000 */
[----:B------:R-:W-:Y:S05]  /*59a0*/  @P0 BRA `(.L_x_80) ;  /* 0x0000000000d80947 */ /* 0x000fea0003800000 */
[----:B--23--:R-:W-:Y:S01]  /*59b0*/  VIADD R5, R3, 0xb0 ;  /* 0x000000b003057836 */ /* 0x00cfe20000000000 */
[----:B------:R-:W-:Y:S01]  /*59c0*/  LOP3.LUT R2, R2, 0x1, RZ, 0x3c, !PT ;  /* 0x0000000102027812 */ /* 0x000fe200078e3cff */
[----:B------:R-:W-:Y:S03]  /*59d0*/  BSSY B0, `(.L_x_81) ;  /* 0x0000005000007945 */ /* 0x000fe60003800000 */
[----:B------:R-:W-:-:S04]  /*59e0*/  PRMT R5, R2, 0x654, R5 ;  /* 0x0000065402057816 */ /* 0x000fc80000000005 */
[----:B------:R2:W-:Y:S01]  /*59f0*/  SYNCS.ARRIVE.TRANS64.RED.ART0 RZ, [R5+URZ], R0 ;  /* 0x0000000005ff79a7 */ /* 0x0005e200085004ff */
[----:B------:R-:W3:Y:S02]  /*5a00*/  SYNCS.PHASECHK.TRANS64.TRYWAIT P0, [R3+URZ+0xb0], RZ ;  /* 0x0000b0ff030075a7 */ /* 0x000ee400080011ff */
[----:B--23--:R-:W-:Y:S05]  /*5a10*/  @!P0 BRA `(.L_x_82) ;  /* 0x0000000800948947 */ /* 0x00cfea0003800000 */
.L_x_112:
[----:B------:R-:W-:Y:S05]  /*5a20*/  BSYNC B0 ;  /* 0x0000000000007941 */ /* 0x000fea0003800000 */
.L_x_81:
[----:B------:R-:W3:Y:S01]  /*5a30*/  S2UR UR5, SR_CgaCtaId ;  /* 0x00000000000579c3 */ /* 0x000ee20000008800 */
[----:B------:R-:W-:Y:S01]  /*5a40*/  NOP ;  /* 0x0000000000007918 */ /* 0x000fe20000000000 */
[----:B------:R-:W-:Y:S01]  /*5a50*/  UMOV UR4, 0x50 ;  /* 0x0000005000047882 */ /* 0x000fe20000000000 */
[----:B-1----:R-:W-:Y:S01]  /*5a60*/  LOP3.LUT R7, R76, 0xffff, RZ, 0xc0, !PT ;  /* 0x0000ffff4c077812 */ /* 0x002fe200078ec0ff */
[----:B------:R-:W-:-:S03]  /*5a70*/  IMAD.MOV.U32 R4, RZ, RZ, 0xffff ;  /* 0x0000ffffff047424 */ /* 0x000fc600078e00ff */
[----:B------:R-:W-:-:S05]  /*5a80*/  SHF.R.U32.HI R7, RZ, 0x5, R7 ;  /* 0x00000005ff077819 */ /* 0x000fca0000011607 */
[----:B------:R-:W-:Y:S01]  /*5a90*/  VIADD R5, R7, 0x10 ;  /* 0x0000001007057836 */ /* 0x000fe20000000000 */
[----:B------:R-:W-:-:S04]  /*5aa0*/  SHF.L.U32 R7, R4, R7, RZ ;  /* 0x0000000704077219 */ /* 0x000fc800000006ff */
[----:B------:R-:W-:Y:S01]  /*5ab0*/  SHF.L.U32 R0, R0, R5, RZ ;  /* 0x0000000500007219 */ /* 0x000fe200000006ff */
[----:B---3--:R-:W-:-:S03]  /*5ac0*/  ULEA UR5, UR5, UR4, 0x18 ;  /* 0x0000000405057291 */ /* 0x008fc6000f8ec0ff */
[----:B------:R-:W-:-:S04]  /*5ad0*/  LOP3.LUT R7, R0, R7, RZ, 0xfc, !PT ;  /* 0x0000000700077212 */ /* 0x000fc800078efcff */
[C---:B------:R-:W-:Y:S02]  /*5ae0*/  LOP3.LUT R5, R7.reuse, 0xffff, RZ, 0xc0, !PT ;  /* 0x0000ffff07057812 */ /* 0x040fe400078ec0ff */
[----:B------:R-:W1:Y:S02]  /*5af0*/  LDS R2, [UR5] ;  /* 0x00000005ff027984 */ /* 0x000e640008000800 */
[----:B-1----:R-:W-:-:S04]  /*5b00*/  LOP3.LUT R0, R7, 0xffff, R2, 0x80, !PT ;  /* 0x0000ffff07007812 */ /* 0x002fc800078e8002 */
[----:B------:R-:W-:-:S13]  /*5b10*/  ISETP.NE.AND P0, PT, R0, R5, PT ;  /* 0x000000050000720c */ /* 0x000fda0003f05270 */
[----:B------:R-:W-:Y:S05]  /*5b20*/  @P0 BRA `(.L_x_83) ;  /* 0x00000000006c0947 */ /* 0x000fea0003800000 */
[----:B------:R-:W-:Y:S02]  /*5b30*/  SHF.R.U32.HI R0, RZ, 0x10, R2 ;  /* 0x00000010ff007819 */ /* 0x000fe40000011602 */
[----:B------:R-:W-:-:S04]  /*5b40*/  SHF.R.U32.HI R5, RZ, 0x10, R7 ;  /* 0x00000010ff057819 */ /* 0x000fc80000011607 */
[----:B------:R-:W-:-:S04]  /*5b50*/  LOP3.LUT R0, R0, R5, RZ, 0xc0, !PT ;  /* 0x0000000500007212 */ /* 0x000fc800078ec0ff */
[----:B------:R-:W-:-:S13]  /*5b60*/  ISETP.NE.AND P0, PT, R0, R5, PT ;  /* 0x000000050000720c */ /* 0x000fda0003f05270 */
[----:B------:R-:W-:Y:S05]  /*5b70*/  @P0 BRA `(.L_x_84) ;  /* 0x00000000004c0947 */ /* 0x000fea0003800000 */
[----:B------:R-:W-:Y:S02]  /*5b80*/  R2UR UR4, R7 ;  /* 0x00000000070472ca */ /* 0x000fe400000e0000 */
[----:B------:R-:W-:Y:S02]  /*5b90*/  ELECT P0, URZ, PT ;  /* 0x0000000000ff782f */ /* 0x000fe40003800000 */
[----:B------:R-:W-:-:S09]  /*5ba0*/  PLOP3.LUT P1, PT, PT, PT, PT, 0x8, 0x80 ;  /* 0x000000000080781c */ /* 0x000fd20003f2e170 */
[----:B------:R-:W-:Y:S02]  /*5bb0*/  ULOP3.LUT UR4, URZ, UR4, URZ, 0x33, !UPT ;  /* 0x00000004ff047292 */ /* 0x000fe4000f8e33ff */
[----:B------:R-:W-:-:S10]  /*5bc0*/  VOTEU.ANY UP0, P0 ;  /* 0x0000000000ff7886 */ /* 0x000fd40000000100 */
.L_x_85:
[----:B------:R-:W-:Y:S01]  /*5bd0*/  @P0 ELECT P1, URZ, PT ;  /* 0x0000000000ff082f */ /* 0x000fe20003820000 */
[----:B------:R1:W-:-:S12]  /*5be0*/  @UP0 UTCATOMSWS.AND URZ, UR4 ;  /* 0x0000000400ff09e3 */ /* 0x0003d80008000000 */
[----:B------:R-:W-:Y:S02]  /*5bf0*/  @P1 PLOP3.LUT P0, PT, P1, PT, PT, 0x8, 0x80 ;  /* 0x000000000080181c */ /* 0x000fe40000f0e170 */
[----:B------:R-:W-:-:S11]  /*5c00*/  PLOP3.LUT P1, PT, PT, PT, PT, 0x8, 0x80 ;  /* 0x000000000080781c */ /* 0x000fd60003f2e170 */
[----:B-1----:R-:W-:Y:S05]  /*5c10*/  @P0 BRA.U.ANY `(.L_x_85) ;  /* 0xfffffffd00ec0947 */ /* 0x002fea000393ffff */
[----:B------:R-:W1:Y:S01]  /*5c20*/  S2R R2, SR_LANEID ;  /* 0x0000000000027919 */ /* 0x000e620000000000 */
[----:B------:R-:W-:Y:S01]  /*5c30*/  IMAD.U32 R0, RZ, RZ, UR4 ;  /* 0x00000004ff007e24 */ /* 0x000fe2000f8e00ff */
[----:B------:R-:W-:Y:S02]  /*5c40*/  VOTEU.ANY UR6, UPT, PT ;  /* 0x0000000000067886 */ /* 0x000fe400038e0100 */
[----:B------:R-:W-:Y:S01]  /*5c50*/  UFLO.U32 UR6, UR6 ;  /* 0x00000006000672bd */ /* 0x000fe200080e0000 */
[----:B------:R-:W3:Y:S05]  /*5c60*/  REDUX UR4, R0 ;  /* 0x00000000000473c4 */ /* 0x000eea0000000000 */
[----:B-1----:R-:W-:-:S02]  /*5c70*/  ISETP.EQ.U32.AND P0, PT, R2, UR6, PT ;  /* 0x0000000602007c0c */ /* 0x002fc4000bf02070 */
[----:B---3--:R-:W-:-:S11]  /*5c80*/  MOV R2, UR4 ;  /* 0x0000000400027c02 */ /* 0x008fd60008000f00 */
[----:B------:R1:W-:Y:S01]  /*5c90*/  @P0 ATOMS.AND RZ, [UR5], R2 ;  /* 0x00000002ffff098c */ /* 0x0003e2000a800005 */
[----:B------:R-:W-:Y:S05]  /*5ca0*/  BRA `(.L_x_86) ;  /* 0x0000000000147947 */ /* 0x000fea0003800000 */
.L_x_84:
[----:B------:R-:W-:Y:S02]  /*5cb0*/  MOV R4, 0x5cd0 ;  /* 0x00005cd000047802 */ /* 0x000fe40000000f00 */
[----:B--2---:R-:W-:Y:S05]  /*5cc0*/  CALL.REL.NOINC `($__internal_0_$__cuda_sm10x_tcgen05_guardrail_trap_col_being_dealloced_not_returned_by_alloc) ;  /* 0x0000000400fc7944 */ /* 0x004fea0003c00000 */
[----:B------:R-:W-:Y:S05]  /*5cd0*/  BRA `(.L_x_86) ;  /* 0x0000000000087947 */ /* 0x000fea0003800000 */
.L_x_83:
[----:B------:R-:W-:Y:S02]  /*5ce0*/  MOV R4, 0x5d00 ;  /* 0x00005d0000047802 */ /* 0x000fe40000000f00 */
[----:B--2---:R-:W-:Y:S05]  /*5cf0*/  CALL.REL.NOINC `($__internal_2_$__cuda_sm10x_tcgen05_guardrail_trap_unallocated_columns_being_dealloced) ;  /* 0x0000000800087944 */ /* 0x004fea0003c00000 */
.L_x_86:
[----:B------:R-:W-:Y:S01]  /*5d00*/  NOP ;  /* 0x0000000000007918 */ /* 0x000fe20000000000 */
.L_x_80:
[----:B------:R-:W-:Y:S01]  /*5d10*/  ISETP.NE.AND P0, PT, R78, RZ, PT ;  /* 0x000000ff4e00720c */ /* 0x000fe20003f05270 */
[----:B------:R-:W-:-:S04]  /*5d20*/  DEPBAR.LE SB0, 0x0 ;  /* 0x000080000000791a */ /* 0x000fc80000000000 */
[----:B------:R-:W-:-:S08]  /*5d30*/  DEPBAR.LE SB0, 0x0 ;  /* 0x000080000000791a */ /* 0x000fd00000000000 */
[----:B------:R-:W-:Y:S05]  /*5d40*/  @P0 BRA `(.L_x_52) ;  /* 0x0000000000200947 */ /* 0x000fea0003800000 */
[----:B------:R-:W-:Y:S01]  /*5d50*/  ELECT P0, URZ, PT ;  /* 0x0000000000ff782f */ /* 0x000fe20003800000 */
[----:B------:R-:W-:-:S12]  /*5d60*/  IMAD.MOV.U32 R0, RZ, RZ, 0x20 ;  /* 0x00000020ff007424 */ /* 0x000fd800078e00ff */
[----:B---3--:R-:W-:-:S04]  /*5d70*/  @P0 IADD3 R4, PT, PT, -R0, 0x100000, RZ ;  /* 0x0010000000040810 */ /* 0x008fc80007ffe1ff */
[C---:B--2---:R-:W-:Y:S02]  /*5d80*/  @P0 SHF.L.U32 R5, R4.reuse, 0xb, RZ ;  /* 0x0000000b04050819 */ /* 0x044fe400000006ff */
[----:B------:R-:W-:-:S05]  /*5d90*/  @P0 SHF.L.U32 R4, R4, 0x1, RZ ;  /* 0x0000000104040819 */ /* 0x000fca00000006ff */
[----:B------:R2:W-:Y:S04]  /*5da0*/  @P0 STS.64 [R3+URZ+0xb0], R4 ;  /* 0x0000b00403000988 */ /* 0x0005e80008000aff */
[----:B------:R-:W3:Y:S02]  /*5db0*/  FENCE.VIEW.ASYNC.S ;  /* 0x00000000000073c6 */ /* 0x000ee40000000000 */
[----:B---3--:R-:W3:Y:S02]  /*5dc0*/  SYNCS.CCTL.IVALL ;  /* 0x00000000000079b1 */ /* 0x008ee40000000000 */
.L_x_52:
[----:B---3--:R-:W-:Y:S01]  /*5dd0*/  NOP ;  /* 0x0000000000007918 */ /* 0x008fe20000000000 */
[----:B-12---:R-:W-:Y:S05]  /*5de0*/  EXIT ;  /* 0x000000000000794d */ /* 0x006fea0003800000 */
.L_x_22:
[----:B------:R-:W-:-:S07]  /*5df0*/  MOV R20, R21 ;  /* 0x0000001500147202 */ /* 0x000fce0000000f00 */
.L_x_87:
[----:B----4-:R4:W3:Y:S02]  /*5e00*/  SYNCS.PHASECHK.TRANS64.TRYWAIT P0, [R14+URZ+0xa0], R21 ;  /* 0x0000a0150e0075a7 */ /* 0x0108e400080011ff */
[----:B---3--:R-:W-:Y:S05]  /*5e10*/  @!P0 NANOSLEEP.SYNCS 0x989680 ;  /* 0x009896800000895d */ /* 0x008fea0003900000 */
[----:B------:R-:W3:Y:S02]  /*5e20*/  @!P0 SYNCS.PHASECHK.TRANS64 P0, [R14+URZ+0xa0], R21 ;  /* 0x0000a0150e0085a7 */ /* 0x000ee400080010ff */
[----:B---3--:R-:W-:Y:S05]  /*5e30*/  @!P0 BRA `(.L_x_87) ;  /* 0xfffffffc00f08947 */ /* 0x008fea000383ffff */
[----:B------:R-:W-:Y:S05]  /*5e40*/  BRA `(.L_x_88) ;  /* 0xffffffb000647947 */ /* 0x000fea000383ffff */
.L_x_24:
[----:B------:R-:W-:-:S07]  /*5e50*/  MOV R7, R6 ;  /* 0x0000000600077202 */ /* 0x000fce0000000f00 */
.L_x_89:
[----:B--2---:R2:W3:Y:S02]  /*5e60*/  SYNCS.PHASECHK.TRANS64.TRYWAIT P0, [R2+URZ+0xa0], R7 ;  /* 0x0000a007020075a7 */ /* 0x0044e400080011ff */
[----:B---3--:R-:W-:Y:S05]  /*5e70*/  @!P0 NANOSLEEP.SYNCS 0x989680 ;  /* 0x009896800000895d */ /* 0x008fea0003900000 */
[----:B------:R-:W3:Y:S02]  /*5e80*/  @!P0 SYNCS.PHASECHK.TRANS64 P0, [R2+URZ+0xa0], R7 ;  /* 0x0000a007020085a7 */ /* 0x000ee400080010ff */
[----:B---3--:R-:W-:Y:S05]  /*5e90*/  @!P0 BRA `(.L_x_89) ;  /* 0xfffffffc00f08947 */ /* 0x008fea000383ffff */
[----:B------:R-:W-:Y:S05]  /*5ea0*/  BRA `(.L_x_90) ;  /* 0xffffffb400107947 */ /* 0x000fea000383ffff */
.L_x_25:
[----:B------:R-:W-:-:S07]  /*5eb0*/  MOV R9, R8 ;  /* 0x0000000800097202 */ /* 0x000fce0000000f00 */
.L_x_91:
[----:B--2---:R2:W3:Y:S02]  /*5ec0*/  SYNCS.PHASECHK.TRANS64.TRYWAIT P0, [R3+URZ+0xa0], R9 ;  /* 0x0000a009030075a7 */ /* 0x0044e400080011ff */
[----:B---3--:R-:W-:Y:S05]  /*5ed0*/  @!P0 NANOSLEEP.SYNCS 0x989680 ;  /* 0x009896800000895d */ /* 0x008fea0003900000 */
[----:B------:R-:W3:Y:S02]  /*5ee0*/  @!P0 SYNCS.PHASECHK.TRANS64 P0, [R3+URZ+0xa0], R9 ;  /* 0x0000a009030085a7 */ /* 0x000ee400080010ff */
[----:B---3--:R-:W-:Y:S05]  /*5ef0*/  @!P0 BRA `(.L_x_91) ;  /* 0xfffffffc00f08947 */ /* 0x008fea000383ffff */
[----:B------:R-:W-:Y:S05]  /*5f00*/  BRA `(.L_x_17) ;  /* 0xffffffb400447947 */ /* 0x000fea000383ffff */
.L_x_27:
[----:B------:R-:W-:-:S07]  /*5f10*/  MOV R0, UR34 ;  /* 0x0000002200007c02 */ /* 0x000fce0008000f00 */
.L_x_92:
[----:B---3--:R3:W4:Y:S02]  /*5f20*/  SYNCS.PHASECHK.TRANS64.TRYWAIT P0, [R0+URZ+0x90], RZ ;  /* 0x000090ff000075a7 */ /* 0x00872400080011ff */
[----:B----4-:R-:W-:Y:S05]  /*5f30*/  @!P0 NANOSLEEP.SYNCS 0x989680 ;  /* 0x009896800000895d */ /* 0x010fea0003900000 */
[----:B------:R-:W4:Y:S02]  /*5f40*/  @!P0 SYNCS.PHASECHK.TRANS64 P0, [R0+URZ+0x90], RZ ;  /* 0x000090ff000085a7 */ /* 0x000f2400080010ff */
[----:B----4-:R-:W-:Y:S05]  /*5f50*/  @!P0 BRA `(.L_x_92) ;  /* 0xfffffffc00f08947 */ /* 0x010fea000383ffff */
[----:B------:R-:W-:Y:S05]  /*5f60*/  BRA `(.L_x_93) ;  /* 0xffffffb400507947 */ /* 0x000fea000383ffff */
.L_x_30:
[----:B------:R-:W-:Y:S02]  /*5f70*/  MOV R4, UR4 ;  /* 0x0000000400047c02 */ /* 0x000fe40008000f00 */
[----:B------:R-:W-:Y:S02]  /*5f80*/  MOV R5, UR4 ;  /* 0x0000000400057c02 */ /* 0x000fe40008000f00 */
[----:B------:R-:W-:-:S07]  /*5f90*/  MOV R0, UR5 ;  /* 0x0000000500007c02 */ /* 0x000fce0008000f00 */
.L_x_94:
[----:B-1----:R1:W3:Y:S02]  /*5fa0*/  SYNCS.PHASECHK.TRANS64.TRYWAIT P0, [R0+URZ+0x38], R5 ;  /* 0x00003805000075a7 */ /* 0x0022e400080011ff */
[----:B---3--:R-:W-:Y:S05]  /*5fb0*/  @!P0 NANOSLEEP.SYNCS 0x989680 ;  /* 0x009896800000895d */ /* 0x008fea0003900000 */
[----:B------:R-:W3:Y:S02]  /*5fc0*/  @!P0 SYNCS.PHASECHK.TRANS64 P0, [R0+URZ+0x38], R5 ;  /* 0x00003805000085a7 */ /* 0x000ee400080010ff */
[----:B---3--:R-:W-:Y:S05]  /*5fd0*/  @!P0 BRA `(.L_x_94) ;  /* 0xfffffffc00f08947 */ /* 0x008fea000383ffff */
[----:B------:R-:W-:Y:S05]  /*5fe0*/  BRA `(.L_x_29) ;  /* 0xffffffb800047947 */ /* 0x000fea000383ffff */
.L_x_33:
[----:B------:R-:W-:-:S07]  /*5ff0*/  MOV R5, R4 ;  /* 0x0000000400057202 */ /* 0x000fce0000000f00 */
.L_x_95:
[----:B--2---:R2:W3:Y:S02]  /*6000*/  SYNCS.PHASECHK.TRANS64.TRYWAIT P0, [R3+URZ+0x90], R5 ;  /* 0x00009005030075a7 */ /* 0x0044e400080011ff */
[----:B---3--:R-:W-:Y:S05]  /*6010*/  @!P0 NANOSLEEP.SYNCS 0x989680 ;  /* 0x009896800000895d */ /* 0x008fea0003900000 */
[----:B------:R-:W3:Y:S02]  /*6020*/  @!P0 SYNCS.PHASECHK.TRANS64 P0, [R3+URZ+0x90], R5 ;  /* 0x00009005030085a7 */ /* 0x000ee400080010ff */
[----:B---3--:R-:W-:Y:S05]  /*6030*/  @!P0 BRA `(.L_x_95) ;  /* 0xfffffffc00f08947 */ /* 0x008fea000383ffff */
[----:B------:R-:W-:Y:S05]  /*6040*/  BRA `(.L_x_96) ;  /* 0xffffffb800987947 */ /* 0x000fea000383ffff */
.L_x_35:
[----:B------:R-:W-:Y:S02]  /*6050*/  MOV R2, UR4 ;  /* 0x0000000400027c02 */ /* 0x000fe40008000f00 */
[----:B--2---:R-:W-:Y:S02]  /*6060*/  MOV R3, UR4 ;  /* 0x0000000400037c02 */ /* 0x004fe40008000f00 */
[----:B------:R-:W-:-:S07]  /*6070*/  MOV R0, UR5 ;  /* 0x0000000500007c02 */ /* 0x000fce0008000f00 */
.L_x_97:
[----:B-1----:R1:W2:Y:S02]  /*6080*/  SYNCS.PHASECHK.TRANS64.TRYWAIT P0, [R0+URZ+0x38], R3 ;  /* 0x00003803000075a7 */ /* 0x0022a400080011ff */
[----:B--2---:R-:W-:Y:S05]  /*6090*/  @!P0 NANOSLEEP.SYNCS 0x989680 ;  /* 0x009896800000895d */ /* 0x004fea0003900000 */
[----:B------:R-:W2:Y:S02]  /*60a0*/  @!P0 SYNCS.PHASECHK.TRANS64 P0, [R0+URZ+0x38], R3 ;  /* 0x00003803000085a7 */ /* 0x000ea400080010ff */
[----:B--2---:R-:W-:Y:S05]  /*60b0*/  @!P0 BRA `(.L_x_97) ;  /* 0xfffffffc00f08947 */ /* 0x004fea000383ffff */
[----:B------:R-:W-:Y:S05]  /*60c0*/  BRA `(.L_x_98) ;  /* 0xffffffbc00307947 */ /* 0x000fea000383ffff */
.L_x_37:
[----:B------:R-:W-:-:S07]  /*60d0*/  MOV R2, UR12 ;  /* 0x0000000c00027c02 */ /* 0x000fce0008000f00 */
.L_x_99:
[----:B-1----:R1:W3:Y:S02]  /*60e0*/  SYNCS.PHASECHK.TRANS64.TRYWAIT P0, [R2+URZ+0x90], RZ ;  /* 0x000090ff020075a7 */ /* 0x0022e400080011ff */
[----:B---3--:R-:W-:Y:S05]  /*60f0*/  @!P0 NANOSLEEP.SYNCS 0x989680 ;  /* 0x009896800000895d */ /* 0x008fea0003900000 */
[----:B------:R-:W3:Y:S02]  /*6100*/  @!P0 SYNCS.PHASECHK.TRANS64 P0, [R2+URZ+0x90], RZ ;  /* 0x000090ff020085a7 */ /* 0x000ee400080010ff */
[----:B---3--:R-:W-:Y:S05]  /*6110*/  @!P0 BRA `(.L_x_99) ;  /* 0xfffffffc00f08947 */ /* 0x008fea000383ffff */
[----:B------:R-:W-:Y:S05]  /*6120*/  BRA `(.L_x_100) ;  /* 0xffffffbc00507947 */ /* 0x000fea000383ffff */
.L_x_40:
[----:B------:R-:W-:Y:S02]  /*6130*/  MOV R2, UR13 ;  /* 0x0000000d00027c02 */ /* 0x000fe40008000f00 */
[----:B------:R-:W-:Y:S02]  /*6140*/  MOV R3, UR13 ;  /* 0x0000000d00037c02 */ /* 0x000fe40008000f00 */
[----:B------:R-:W-:-:S07]  /*6150*/  MOV R0, UR17 ;  /* 0x0000001100007c02 */ /* 0x000fce0008000f00 */
.L_x_101:
[----:B-1----:R1:W2:Y:S02]  /*6160*/  SYNCS.PHASECHK.TRANS64.TRYWAIT P0, [R0+URZ+0x80], R3 ;  /* 0x00008003000075a7 */ /* 0x0022a400080011ff */
[----:B--2---:R-:W-:Y:S05]  /*6170*/  @!P0 NANOSLEEP.SYNCS 0x989680 ;  /* 0x009896800000895d */ /* 0x004fea0003900000 */
[----:B------:R-:W2:Y:S02]  /*6180*/  @!P0 SYNCS.PHASECHK.TRANS64 P0, [R0+URZ+0x80], R3 ;  /* 0x00008003000085a7 */ /* 0x000ea400080010ff */
[----:B--2---:R-:W-:Y:S05]  /*6190*/  @!P0 BRA `(.L_x_101) ;  /* 0xfffffffc00f08947 */ /* 0x004fea000383ffff */
[----:B------:R-:W-:Y:S05]  /*61a0*/  BRA `(.L_x_39) ;  /* 0xffffffc000a87947 */ /* 0x000fea000383ffff */
.L_x_43:
[----:B------:R-:W-:Y:S02]  /*61b0*/  MOV R2, UR25 ;  /* 0x0000001900027c02 */ /* 0x000fe40008000f00 */
[----:B------:R-:W-:Y:S02]  /*61c0*/  MOV R3, UR25 ;  /* 0x0000001900037c02 */ /* 0x000fe40008000f00 */
[----:B------:R-:W-:Y:S07]  /*61d0*/  MOV R0, UR13 ;  /* 0x0000000d00007c02 */ /* 0x000fee0008000f00 */
.L_x_102:
[----:B-1----:R1:W2:Y:S02]  /*61e0*/  SYNCS.PHASECHK.TRANS64.TRYWAIT P0, [R0+URZ], R3 ;  /* 0x00000003000075a7 */ /* 0x0022a400080011ff */
[----:B--2---:R-:W-:Y:S05]  /*61f0*/  @!P0 NANOSLEEP.SYNCS 0x989680 ;  /* 0x009896800000895d */ /* 0x004fea0003900000 */
[----:B------:R-:W2:Y:S02]  /*6200*/  @!P0 SYNCS.PHASECHK.TRANS64 P0, [R0+URZ], R3 ;  /* 0x00000003000085a7 */ /* 0x000ea400080010ff */
[----:B--2---:R-:W-:Y:S05]  /*6210*/  @!P0 BRA `(.L_x_102) ;  /* 0xfffffffc00f08947 */ /* 0x004fea000383ffff */
[----:B------:R-:W-:Y:S05]  /*6220*/  BRA `(.L_x_42) ;  /* 0xffffffc4000c7947 */ /* 0x000fea000383ffff */
.L_x_46:
[-C--:B------:R-:W-:Y:S02]  /*6230*/  MOV R6, R3.reuse ;  /* 0x0000000300067202 */ /* 0x080fe40000000f00 */
[----:B------:R-:W-:-:S07]  /*6240*/  MOV R7, R3 ;  /* 0x0000000300077202 */ /* 0x000fce0000000f00 */
.L_x_103:
[----:B--2---:R2:W3:Y:S02]  /*6250*/  SYNCS.PHASECHK.TRANS64.TRYWAIT P0, [R2+URZ+0x90], R7 ;  /* 0x00009007020075a7 */ /* 0x0044e400080011ff */
[----:B---3--:R-:W-:Y:S05]  /*6260*/  @!P0 NANOSLEEP.SYNCS 0x989680 ;  /* 0x009896800000895d */ /* 0x008fea0003900000 */
[----:B------:R-:W3:Y:S02]  /*6270*/  @!P0 SYNCS.PHASECHK.TRANS64 P0, [R2+URZ+0x90], R7 ;  /* 0x00009007020085a7 */ /* 0x000ee400080010ff */
[----:B---3--:R-:W-:Y:S05]  /*6280*/  @!P0 BRA `(.L_x_103) ;  /* 0xfffffffc00f08947 */ /* 0x008fea000383ffff */
[----:B------:R-:W-:Y:S05]  /*6290*/  BRA `(.L_x_104) ;  /* 0xffffffc400a87947 */ /* 0x000fea000383ffff */
.L_x_61:
[----:B------:R-:W-:-:S07]  /*62a0*/  MOV R15, R14 ;  /* 0x0000000e000f7202 */ /* 0x000fce0000000f00 */
.L_x_105:
[----:B-1----:R1:W2:Y:S02]  /*62b0*/  SYNCS.PHASECHK.TRANS64.TRYWAIT P0, [R3+URZ], R15 ;  /* 0x0000000f030075a7 */ /* 0x0022a400080011ff */
[----:B--2---:R-:W-:Y:S05]  /*62c0*/  @!P0 NANOSLEEP.SYNCS 0x989680 ;  /* 0x009896800000895d */ /* 0x004fea0003900000 */
[----:B------:R-:W2:Y:S02]  /*62d0*/  @!P0 SYNCS.PHASECHK.TRANS64 P0, [R3+URZ], R15 ;  /* 0x0000000f030085a7 */ /* 0x000ea400080010ff */
[----:B--2---:R-:W-:Y:S05]  /*62e0*/  @!P0 BRA `(.L_x_105) ;  /* 0xfffffffc00f08947 */ /* 0x004fea000383ffff */
[----:B------:R-:W-:Y:S05]  /*62f0*/  BRA `(.L_x_60) ;  /* 0xffffffcc007c7947 */ /* 0x000fea000383ffff */
.L_x_64:
[----:B------:R-:W-:-:S07]  /*6300*/  MOV R9, R8 ;  /* 0x0000000800097202 */ /* 0x000fce0000000f00 */
.L_x_106:
[----:B-1----:R1:W2:Y:S02]  /*6310*/  SYNCS.PHASECHK.TRANS64.TRYWAIT P0, [R3+URZ], R9 ;  /* 0x00000009030075a7 */ /* 0x0022a400080011ff */
[----:B--2---:R-:W-:Y:S05]  /*6320*/  @!P0 NANOSLEEP.SYNCS 0x989680 ;  /* 0x009896800000895d */ /* 0x004fea0003900000 */
[----:B------:R-:W2:Y:S02]  /*6330*/  @!P0 SYNCS.PHASECHK.TRANS64 P0, [R3+URZ], R9 ;  /* 0x00000009030085a7 */ /* 0x000ea400080010ff */
[----:B--2---:R-:W-:Y:S05]  /*6340*/  @!P0 BRA `(.L_x_106) ;  /* 0xfffffffc00f08947 */ /* 0x004fea000383ffff */
[----:B------:R-:W-:Y:S05]  /*6350*/  BRA `(.L_x_63) ;  /* 0xffffffcc00e47947 */ /* 0x000fea000383ffff */
.L_x_65:
[----:B-1----:R1:W2:Y:S02]  /*6360*/  SYNCS.PHASECHK.TRANS64.TRYWAIT P0, [R3+URZ+0x90], RZ ;  /* 0x000090ff030075a7 */ /* 0x0022a400080011ff */
[----:B--2---:R-:W-:Y:S05]  /*6370*/  @!P0 NANOSLEEP.SYNCS 0x989680 ;  /* 0x009896800000895d */ /* 0x004fea0003900000 */
[----:B------:R-:W2:Y:S02]  /*6380*/  @!P0 SYNCS.PHASECHK.TRANS64 P0, [R3+URZ+0x90], RZ ;  /* 0x000090ff030085a7 */ /* 0x000ea400080010ff */
[----:B--2---:R-:W-:Y:S05]  /*6390*/  @!P0 BRA `(.L_x_65) ;  /* 0xfffffffc00f08947 */ /* 0x004fea000383ffff */
[----:B------:R-:W-:Y:S05]  /*63a0*/  BRA `(.L_x_107) ;  /* 0xffffffd000487947 */ /* 0x000fea000383ffff */
.L_x_67:
[----:B------:R-:W-:-:S07]  /*63b0*/  MOV R7, R6 ;  /* 0x0000000600077202 */ /* 0x000fce0000000f00 */
.L_x_108:
[----:B--2---:R2:W3:Y:S02]  /*63c0*/  SYNCS.PHASECHK.TRANS64.TRYWAIT P1, [R55+URZ+0x70], R7 ;  /* 0x00007007370075a7 */ /* 0x0044e400080211ff */
[----:B---3--:R-:W-:Y:S05]  /*63d0*/  @!P1 NANOSLEEP.SYNCS 0x989680 ;  /* 0x009896800000995d */ /* 0x008fea0003900000 */
[----:B------:R-:W3:Y:S02]  /*63e0*/  @!P1 SYNCS.PHASECHK.TRANS64 P1, [R55+URZ+0x70], R7 ;  /* 0x00007007370095a7 */ /* 0x000ee400080210ff */
[----:B---3--:R-:W-:Y:S05]  /*63f0*/  @!P1 BRA `(.L_x_108) ;  /* 0xfffffffc00f09947 */ /* 0x008fea000383ffff */
[----:B------:R-:W-:Y:S05]  /*6400*/  BRA `(.L_x_109) ;  /* 0xffffffd400687947 */ /* 0x000fea000383ffff */
.L_x_75:
[----:B------:R-:W-:-:S07]  /*6410*/  MOV R7, R6 ;  /* 0x0000000600077202 */ /* 0x000fce0000000f00 */
.L_x_110:
[----:B--2---:R2:W3:Y:S02]  /*6420*/  SYNCS.PHASECHK.TRANS64.TRYWAIT P0, [R5+URZ+0x90], R7 ;  /* 0x00009007050075a7 */ /* 0x0044e400080011ff */
[----:B---3--:R-:W-:Y:S05]  /*6430*/  @!P0 NANOSLEEP.SYNCS 0x989680 ;  /* 0x009896800000895d */ /* 0x008fea0003900000 */
[----:B------:R-:W3:Y:S02]  /*6440*/  @!P0 SYNCS.PHASECHK.TRANS64 P0, [R5+URZ+0x90], R7 ;  /* 0x00009007050085a7 */ /* 0x000ee400080010ff */
[----:B---3--:R-:W-:Y:S05]  /*6450*/  @!P0 BRA `(.L_x_110) ;  /* 0xfffffffc00f08947 */ /* 0x008fea000383ffff */
[----:B------:R-:W-:Y:S05]  /*6460*/  BRA `(.L_x_111) ;  /* 0xfffffff000907947 */ /* 0x000fea000383ffff */
.L_x_82:
[----:B--2---:R2:W3:Y:S02]  /*6470*/  SYNCS.PHASECHK.TRANS64.TRYWAIT P0, [R3+URZ+0xb0], RZ ;  /* 0x0000b0ff030075a7 */ /* 0x0044e400080011ff */
[----:B---3--:R-:W-:Y:S05]  /*6480*/  @!P0 NANOSLEEP.SYNCS 0x989680 ;  /* 0x009896800000895d */ /* 0x008fea0003900000 */
[----:B------:R-:W3:Y:S02]  /*6490*/  @!P0 SYNCS.PHASECHK.TRANS64 P0, [R3+URZ+0xb0], RZ ;  /* 0x0000b0ff030085a7 */ /* 0x000ee400080010ff */
[----:B---3--:R-:W-:Y:S05]  /*64a0*/  @!P0 BRA `(.L_x_82) ;  /* 0xfffffffc00f08947 */ /* 0x008fea000383ffff */
[----:B------:R-:W-:Y:S05]  /*64b0*/  BRA `(.L_x_112) ;  /* 0xfffffff400587947 */ /* 0x000fea000383ffff */
        .weak           $__internal_0_$__cuda_sm10x_tcgen05_guardrail_trap_col_being_dealloced_not_returned_by_alloc
        .type           $__internal_0_$__cuda_sm10x_tcgen05_guardrail_trap_col_being_dealloced_not_returned_by_alloc,@function
        .size           $__internal_0_$__cuda_sm10x_tcgen05_guardrail_trap_col_being_dealloced_not_returned_by_alloc,($__internal_1_$__cuda_sm10x_tcgen05_guardrail_trap_phase_invalid_during_alloc - $__internal_0_$__cuda_sm10x_tcgen05_guardrail_trap_col_being_dealloced_not_returned_by_alloc)
$__internal_0_$__cuda_sm10x_tcgen05_guardrail_trap_col_being_dealloced_not_returned_by_alloc:
[----:B------:R-:W-:Y:S05]  /*64c0*/  BPT.TRAP 0x1 ;  /* 0x000000040000795c */ /* 0x000fea0000300000 */
[----:B------:R-:W-:-:S04]  /*64d0*/  HFMA2 R5, -RZ, RZ, 0, 0 ;  /* 0x00000000ff057431 */ /* 0x000fc800000001ff */
[----:B------:R-:W-:Y:S05]  /*64e0*/  RET.REL.NODEC R4 `(kernel_cutlass_kernel_cudnngrouped_gemmgrouped_gemm_swiglugrouped_gemm_swiglu_quantBlockScaledContiguousGroupedGemmKernel_object_at__TiledMMA_ThrLayoutVMNK21111000_PermutationMNK____MMAAt_0) ;  /* 0xffffff9804c47950 */ /* 0x000fea0003c3ffff */
        .weak           $__internal_1_$__cuda_sm10x_tcgen05_guardrail_trap_phase_invalid_during_alloc
        .type           $__internal_1_$__cuda_sm10x_tcgen05_guardrail_trap_phase_invalid_during_alloc,@function
        .size           $__internal_1_$__cuda_sm10x_tcgen05_guardrail_trap_phase_invalid_during_alloc,($__internal_2_$__cuda_sm10x_tcgen05_guardrail_trap_unallocated_columns_being_dealloced - $__internal_1_$__cuda_sm10x_tcgen05_guardrail_trap_phase_invalid_during_alloc)
$__internal_1_$__cuda_sm10x_tcgen05_guardrail_trap_phase_invalid_during_alloc:
[----:B------:R-:W-:Y:S05]  /*64f0*/  BPT.TRAP 0x1 ;  /* 0x000000040000795c */ /* 0x000fea0000300000 */
[----:B------:R-:W-:-:S04]  /*6500*/  MOV R3, 0x0 ;  /* 0x0000000000037802 */ /* 0x000fc80000000f00 */
[----:B------:R-:W-:Y:S05]  /*6510*/  RET.REL.NODEC R2 `(kernel_cutlass_kernel_cudnngrouped_gemmgrouped_gemm_swiglugrouped_gemm_swiglu_quantBlockScaledContiguousGroupedGemmKernel_object_at__TiledMMA_ThrLayoutVMNK21111000_PermutationMNK____MMAAt_0) ;  /* 0xffffff9802b87950 */ /* 0x000fea0003c3ffff */
        .weak           $__internal_2_$__cuda_sm10x_tcgen05_guardrail_trap_unallocated_columns_being_dealloced
        .type           $__internal_2_$__cuda_sm10x_tcgen05_guardrail_trap_unallocated_columns_being_dealloced,@function
        .size           $__internal_2_$__cuda_sm10x_tcgen05_guardrail_trap_unallocated_columns_being_dealloced,(.L_x_116 - $__internal_2_$__cuda_sm10x_tcgen05_guardrail_trap_unallocated_columns_being_dealloced)
$__internal_2_$__cuda_sm10x_tcgen05_guardrail_trap_unallocated_columns_being_dealloced:
[----:B------:R-:W-:Y:S05]  /*6520*/  BPT.TRAP 0x1 ;  /* 0x000000040000795c */ /* 0x000fea0000300000 */
[----:B------:R-:W-:-:S04]  /*6530*/  HFMA2 R5, -RZ, RZ, 0, 0 ;  /* 0x00000000ff057431 */ /* 0x000fc800000001ff */
[----:B------:R-:W-:Y:S05]  /*6540*/  RET.REL.NODEC R4 `(kernel_cutlass_kernel_cudnngrouped_gemmgrouped_gemm_swiglugrouped_gemm_swiglu_quantBlockScaledContiguousGroupedGemmKernel_object_at__TiledMMA_ThrLayoutVMNK21111000_PermutationMNK____MMAAt_0) ;  /* 0xffffff9804ac7950 */ /* 0x000fea0003c3ffff */
.L_x_113:
[----:B------:R-:W-:-:S00]  /*6550*/  BRA `(.L_x_113) ;  /* 0xfffffffc00fc7947 */ /* 0x000fc0000383ffff */
[----:B------:R-:W-:-:S00]  /*6560*/  NOP ;  /* 0x0000000000007918 */ /* 0x000fc00000000000 */
        /* <DEDUP_REMOVED lines=9> */
.L_x_116:


//--------------------- .nv.shared.kernel_cutlass_kernel_cudnngrouped_gemmgrouped_gemm_swiglugrouped_gemm_swiglu_quantBlockScaledContiguousGroupedGemmKernel_object_at__TiledMMA_ThrLayoutVMNK21111000_PermutationMNK____MMAAt_0 --------------------------
	.section	.nv.shared.kernel_cutlass_kernel_cudnngrouped_gemmgrouped_gemm_swiglugrouped_gemm_swiglu_quantBlockScaledContiguousGroupedGemmKernel_object_at__TiledMMA_ThrLayoutVMNK21111000_PermutationMNK____MMAAt_0,"aw",@nobits
	.sectionflags	@""
	.align	1024
	.zero		1024


//--------------------- .nv.shared.reserved.0     --------------------------
	.section	.nv.shared.reserved.0,"aw",@nobits
	.align	8
	.weak		__nv_reservedSMEM_offset_0_alias
	.size		__nv_reservedSMEM_offset_0_alias, 0, 64
	.other		__nv_reservedSMEM_offset_0_alias,@"STO_CUDA_RESERVED_SHARED STV_DEFAULT"
__nv_reservedSMEM_offset_0_alias:
	.zero		0
.nv.shared.reserved.0:
	.zero		64
	.weak		__nv_reservedSMEM_allocation_phase
	.type		__nv_reservedSMEM_allocation_phase,@object
	.size		__nv_reservedSMEM_allocation_phase,(.L_0 - __nv_reservedSMEM_allocation_phase)
__nv_reservedSMEM_allocation_phase:
	.zero		1
.L_0:
	.zero		7
	.weak		__nv_reservedSMEM_devtool_atexit_pc
	.type		__nv_reservedSMEM_devtool_atexit_pc,@object
	.size		__nv_reservedSMEM_devtool_atexit_pc,(__nv_reservedSMEM_allocation_mask - __nv_reservedSMEM_devtool_atexit_pc)
__nv_reservedSMEM_devtool_atexit_pc:
	.zero		8
	.weak		__nv_reservedSMEM_allocation_mask
	.type		__nv_reservedSMEM_allocation_mask,@object
	.size		__nv_reservedSMEM_allocation_mask,(.L_2 - __nv_reservedSMEM_allocation_mask)
__nv_reservedSMEM_allocation_mask:
	.zero		4
.L_2:
	.zero		4
	.weak		__nv_reservedSMEM_tmem_allocation_pipeline_mbarrier
	.type		__nv_reservedSMEM_tmem_allocation_pipeline_mbarrier,@object
	.size		__nv_reservedSMEM_tmem_allocation_pipeline_mbarrier,(__nv_reservedSMEM_tmem_allocation_pipeline_mbarrier_parity - __nv_reservedSMEM_tmem_allocation_pipeline_mbarrier)
__nv_reservedSMEM_tmem_allocation_pipeline_mbarrier:
	.zero		8
	.weak		__nv_reservedSMEM_tmem_allocation_pipeline_mbarrier_parity
	.type		__nv_reservedSMEM_tmem_allocation_pipeline_mbarrier_parity,@object
	.size		__nv_reservedSMEM_tmem_allocation_pipeline_mbarrier_parity,(.L_4 - __nv_reservedSMEM_tmem_allocation_pipeline_mbarrier_parity)
__nv_reservedSMEM_tmem_allocation_pipeline_mbarrier_parity:
	.zero		4
.L_4:


//--------------------- .nv.constant0.kernel_cutlass_kernel_cudnngrouped_gemmgrouped_gemm_swiglugrouped_gemm_swiglu_quantBlockScaledContiguousGroupedGemmKernel_object_at__TiledMMA_ThrLayoutVMNK21111000_PermutationMNK____MMAAt_0 --------------------------
	.section	.nv.constant0.kernel_cutlass_kernel_cudnngrouped_gemmgrouped_gemm_swiglugrouped_gemm_swiglu_quantBlockScaledContiguousGroupedGemmKernel_object_at__TiledMMA_ThrLayoutVMNK21111000_PermutationMNK____MMAAt_0,"a",@progbits
	.sectionflags	@""
	.align	4
.nv.constant0.kernel_cutlass_kernel_cudnngrouped_gemmgrouped_gemm_swiglugrouped_gemm_swiglu_quantBlockScaledContiguousGroupedGemmKernel_object_at__TiledMMA_ThrLayoutVMNK21111000_PermutationMNK____MMAAt_0:
	.zero		1924


//--------------------- SYMBOLS --------------------------

	.type		.nv.reservedSmem.offset0,@object
	.size		.nv.reservedSmem.offset0,0x4
	.type		.nv.reservedSmem.cap,@object
	.size		.nv.reservedSmem.cap,0x4
